// auto-generated by cutlass_sweep.gemm — config: {"arch": "sm_100", "cluster_m": 2, "cluster_n": 2, "dtype": "tf32", "stages": 3, "tile_k": 64, "tile_m": 256, "tile_n": 128}
#include "cutlass/cutlass.h"
#include "cutlass/gemm/collective/collective_builder.hpp"
#include "cutlass/gemm/device/gemm_universal_adapter.h"
#include "cutlass/gemm/kernel/gemm_universal.hpp"
#include "cutlass/epilogue/collective/collective_builder.hpp"

using ElemA = cutlass::tfloat32_t;
using ElemB = cutlass::tfloat32_t;
using ElemCD = cutlass::tfloat32_t;
using Acc  = float;
using TileShape    = cute::Shape<cute::_256, cute::_128, cute::_64>;
using ClusterShape = cute::Shape<cute::_2, cute::_2, cute::_1>;

using CollectiveEpilogue = typename cutlass::epilogue::collective::CollectiveBuilder<
    cutlass::arch::Sm100, cutlass::arch::OpClassTensorOp,
    TileShape, ClusterShape,
    cutlass::epilogue::collective::EpilogueTileAuto,
    Acc, Acc,
    ElemCD, cutlass::layout::RowMajor, 128 / cutlass::sizeof_bits<ElemCD>::value,
    ElemCD, cutlass::layout::RowMajor, 128 / cutlass::sizeof_bits<ElemCD>::value,
    cutlass::epilogue::collective::EpilogueScheduleAuto
  >::CollectiveOp;

using CollectiveMainloop = typename cutlass::gemm::collective::CollectiveBuilder<
    cutlass::arch::Sm100, cutlass::arch::OpClassTensorOp,
    ElemA, cutlass::layout::RowMajor, 128 / cutlass::sizeof_bits<ElemA>::value,
    ElemB, cutlass::layout::ColumnMajor, 128 / cutlass::sizeof_bits<ElemB>::value,
    Acc,
    TileShape, ClusterShape,
    cutlass::gemm::collective::StageCount<3>,
    cutlass::gemm::collective::KernelScheduleAuto
  >::CollectiveOp;

using GemmKernel = cutlass::gemm::kernel::GemmUniversal<
    cute::Shape<int,int,int,int>,
    CollectiveMainloop,
    CollectiveEpilogue
>;
using Gemm = cutlass::gemm::device::GemmUniversalAdapter<GemmKernel>;

// Force the device kernel symbol into the cubin without needing a host main.
auto* _anchor = &cutlass::device_kernel<GemmKernel>;


// ===== COMPILED SASS (sm_100a) =====

	.target	sm_100a

	.elftype	@"ET_EXEC"


//--------------------- .note.nv.tkinfo           --------------------------
	.section	.note.nv.tkinfo,"",@"SHT_NOTE"
	.sectionflags	@"SHF_NOTE_NV_TKINFO"
	.tkinfo
        /*0018*/ 	.word	0x00000002
        /*0030*/ 	.string	""
        /*0030*/ 	.string	"ptxas"
        /*0030*/ 	.string	"Cuda compilation tools, release 13.0, V13.0.88"
        /*0030*/ 	.string	"Build cuda_13.0.r13.0/compiler.36424714_0"
        /*0030*/ 	.string	"-arch sm_100a -m 64 "



//--------------------- .note.nv.cuinfo           --------------------------
	.section	.note.nv.cuinfo,"",@"SHT_NOTE"
	.sectionflags	@"SHF_NOTE_NV_CUINFO"
        /*0018*/ 	.short	0x0002
        /*001a*/ 	.short	0x0064
        /*001c*/ 	.short	0x0082
	.zero		2


//--------------------- .nv.info                  --------------------------
	.section	.nv.info,"",@"SHT_CUDA_INFO"
	.align	4


	//----- nvinfo : EIATTR_REGCOUNT
	.align		4
        /*0000*/ 	.byte	0x04, 0x2f
        /*0002*/ 	.short	(.L_19 - .L_18)
	.align		4
.L_18:
        /*0004*/ 	.word	index@(_ZN7cutlass13device_kernelINS_4gemm6kernel13GemmUniversalIN4cute5tupleIJiiiiEEENS1_10collective13CollectiveMmaINS1_35MainloopSm100TmaUmmaWarpSpecializedILi3ELi2ELi4ENS5_IJNS4_1CILi2EEESB_NSA_ILi1EEEEEEEENS5_IJNSA_ILi256EEENSA_ILi128EEENSA_ILi64EEEEEENS_10tfloat32_tENS5_IJlSC_lEEESJ_SK_NS4_8TiledMMAINS4_8MMA_AtomIJNS4_23SM100_MMA_TF32_2x1SM_SSISJ_SJ_fLi256ELi128ELNS4_4UMMA5MajorE0ELSP_0ELNSO_7ScaleInE0ELSQ_0EEEEEENS4_6LayoutINS5_IJSC_SC_SC_EEENS5_IJNSA_ILi0EEESV_SV_EEEEENS5_IJNS4_10UnderscoreESY_SY_EEEEENS4_28SM100_TMA_2SM_LOAD_MULTICASTENS4_14ComposedLayoutINS4_7SwizzleILi3ELi4ELi3EEENS4_18smem_ptr_flag_bitsILi32EEENST_INS5_IJNSA_ILi8EEENSA_ILi32EEEEEENS5_IJS18_SC_EEEEEEEvNS4_8identityENS4_18SM100_TMA_2SM_LOADES1C_vS1D_EENS_8epilogue10collective18CollectiveEpilogueINS1G_23Sm100TmaWarpSpecializedILi4ELi2ELi16ELb1ELb0EEEJNS5_IJSG_SG_SH_EEENS5_IJNST_ISG_SC_EENST_INSA_ILi16EEESC_EEEEESJ_SK_SJ_SK_NS1G_6fusion15FusionCallbacksIS1K_NS1Q_17LinearCombinationISJ_fSJ_fLNS_15FloatRoundStyleE2EEES1L_S1P_JEEENS4_5SM1004TMEM4LOAD26SM100_TMEM_LOAD_32dp32b16xENS4_13SM90_TMA_LOADENS12_INS13_ILi2ELi4ELi3EEES16_NST_INS5_IJS17_S1N_EEENS5_IJS1N_SC_EEEEEEENS4_39AutoVectorizingCopyWithAssumedAlignmentILi128EEENS4_14SM90_TMA_STOREES25_S27_S27_EEEvvEEEEvNT_6ParamsE)
        /*0008*/ 	.word	0x0000004f


	//----- nvinfo : EIATTR_FRAME_SIZE
	.align		4
.L_19:
        /*000c*/ 	.byte	0x04, 0x11
        /*000e*/ 	.short	(.L_21 - .L_20)
	.align		4
.L_20:
        /*0010*/ 	.word	index@($__internal_2_$__cuda_sm10x_tcgen05_guardrail_trap_unallocated_columns_being_dealloced)
        /*0014*/ 	.word	0x00000000


	//----- nvinfo : EIATTR_FRAME_SIZE
	.align		4
.L_21:
        /*0018*/ 	.byte	0x04, 0x11
        /*001a*/ 	.short	(.L_23 - .L_22)
	.align		4
.L_22:
        /*001c*/ 	.word	index@($__internal_1_$__cuda_sm10x_tcgen05_guardrail_trap_phase_invalid_during_alloc)
        /*0020*/ 	.word	0x00000000


	//----- nvinfo : EIATTR_FRAME_SIZE
	.align		4
.L_23:
        /*0024*/ 	.byte	0x04, 0x11
        /*0026*/ 	.short	(.L_25 - .L_24)
	.align		4
.L_24:
        /*0028*/ 	.word	index@($__internal_0_$__cuda_sm10x_tcgen05_guardrail_trap_col_being_dealloced_not_returned_by_alloc)
        /*002c*/ 	.word	0x00000000


	//----- nvinfo : EIATTR_FRAME_SIZE
	.align		4
.L_25:
        /*0030*/ 	.byte	0x04, 0x11
        /*0032*/ 	.short	(.L_27 - .L_26)
	.align		4
.L_26:
        /*0034*/ 	.word	index@(_ZN7cutlass13device_kernelINS_4gemm6kernel13GemmUniversalIN4cute5tupleIJiiiiEEENS1_10collective13CollectiveMmaINS1_35MainloopSm100TmaUmmaWarpSpecializedILi3ELi2ELi4ENS5_IJNS4_1CILi2EEESB_NSA_ILi1EEEEEEEENS5_IJNSA_ILi256EEENSA_ILi128EEENSA_ILi64EEEEEENS_10tfloat32_tENS5_IJlSC_lEEESJ_SK_NS4_8TiledMMAINS4_8MMA_AtomIJNS4_23SM100_MMA_TF32_2x1SM_SSISJ_SJ_fLi256ELi128ELNS4_4UMMA5MajorE0ELSP_0ELNSO_7ScaleInE0ELSQ_0EEEEEENS4_6LayoutINS5_IJSC_SC_SC_EEENS5_IJNSA_ILi0EEESV_SV_EEEEENS5_IJNS4_10UnderscoreESY_SY_EEEEENS4_28SM100_TMA_2SM_LOAD_MULTICASTENS4_14ComposedLayoutINS4_7SwizzleILi3ELi4ELi3EEENS4_18smem_ptr_flag_bitsILi32EEENST_INS5_IJNSA_ILi8EEENSA_ILi32EEEEEENS5_IJS18_SC_EEEEEEEvNS4_8identityENS4_18SM100_TMA_2SM_LOADES1C_vS1D_EENS_8epilogue10collective18CollectiveEpilogueINS1G_23Sm100TmaWarpSpecializedILi4ELi2ELi16ELb1ELb0EEEJNS5_IJSG_SG_SH_EEENS5_IJNST_ISG_SC_EENST_INSA_ILi16EEESC_EEEEESJ_SK_SJ_SK_NS1G_6fusion15FusionCallbacksIS1K_NS1Q_17LinearCombinationISJ_fSJ_fLNS_15FloatRoundStyleE2EEES1L_S1P_JEEENS4_5SM1004TMEM4LOAD26SM100_TMEM_LOAD_32dp32b16xENS4_13SM90_TMA_LOADENS12_INS13_ILi2ELi4ELi3EEES16_NST_INS5_IJS17_S1N_EEENS5_IJS1N_SC_EEEEEEENS4_39AutoVectorizingCopyWithAssumedAlignmentILi128EEENS4_14SM90_TMA_STOREES25_S27_S27_EEEvvEEEEvNT_6ParamsE)
        /*0038*/ 	.word	0x00000000


	//----- nvinfo : EIATTR_MIN_STACK_SIZE
	.align		4
.L_27:
        /*003c*/ 	.byte	0x04, 0x12
        /*003e*/ 	.short	(.L_29 - .L_28)
	.align		4
.L_28:
        /*0040*/ 	.word	index@(_ZN7cutlass13device_kernelINS_4gemm6kernel13GemmUniversalIN4cute5tupleIJiiiiEEENS1_10collective13CollectiveMmaINS1_35MainloopSm100TmaUmmaWarpSpecializedILi3ELi2ELi4ENS5_IJNS4_1CILi2EEESB_NSA_ILi1EEEEEEEENS5_IJNSA_ILi256EEENSA_ILi128EEENSA_ILi64EEEEEENS_10tfloat32_tENS5_IJlSC_lEEESJ_SK_NS4_8TiledMMAINS4_8MMA_AtomIJNS4_23SM100_MMA_TF32_2x1SM_SSISJ_SJ_fLi256ELi128ELNS4_4UMMA5MajorE0ELSP_0ELNSO_7ScaleInE0ELSQ_0EEEEEENS4_6LayoutINS5_IJSC_SC_SC_EEENS5_IJNSA_ILi0EEESV_SV_EEEEENS5_IJNS4_10UnderscoreESY_SY_EEEEENS4_28SM100_TMA_2SM_LOAD_MULTICASTENS4_14ComposedLayoutINS4_7SwizzleILi3ELi4ELi3EEENS4_18smem_ptr_flag_bitsILi32EEENST_INS5_IJNSA_ILi8EEENSA_ILi32EEEEEENS5_IJS18_SC_EEEEEEEvNS4_8identityENS4_18SM100_TMA_2SM_LOADES1C_vS1D_EENS_8epilogue10collective18CollectiveEpilogueINS1G_23Sm100TmaWarpSpecializedILi4ELi2ELi16ELb1ELb0EEEJNS5_IJSG_SG_SH_EEENS5_IJNST_ISG_SC_EENST_INSA_ILi16EEESC_EEEEESJ_SK_SJ_SK_NS1G_6fusion15FusionCallbacksIS1K_NS1Q_17LinearCombinationISJ_fSJ_fLNS_15FloatRoundStyleE2EEES1L_S1P_JEEENS4_5SM1004TMEM4LOAD26SM100_TMEM_LOAD_32dp32b16xENS4_13SM90_TMA_LOADENS12_INS13_ILi2ELi4ELi3EEES16_NST_INS5_IJS17_S1N_EEENS5_IJS1N_SC_EEEEEEENS4_39AutoVectorizingCopyWithAssumedAlignmentILi128EEENS4_14SM90_TMA_STOREES25_S27_S27_EEEvvEEEEvNT_6ParamsE)
        /*0044*/ 	.word	0x00000000
.L_29:


//--------------------- .nv.compat                --------------------------
	.section	.nv.compat,"",@"SHT_CUDA_COMPAT_INFO"
	.align	4
        /*0000*/ 	.byte	0x02, 0x09, 0x01, 0x00, 0x02, 0x02, 0x02, 0x00, 0x02, 0x05, 0x05, 0x00, 0x03, 0x07, 0x01, 0x01
        /*0010*/ 	.byte	0x02, 0x03, 0x01, 0x00, 0x02, 0x06, 0x01, 0x00, 0x04, 0x0b, 0x08, 0x00, 0x09, 0x00, 0x00, 0x00
        /*0020*/ 	.byte	0x00, 0x00, 0x00, 0x00


//--------------------- .nv.info._ZN7cutlass13device_kernelINS_4gemm6kernel13GemmUniversalIN4cute5tupleIJiiiiEEENS1_10collective13CollectiveMmaINS1_35MainloopSm100TmaUmmaWarpSpecializedILi3ELi2ELi4ENS5_IJNS4_1CILi2EEESB_NSA_ILi1EEEEEEEENS5_IJNSA_ILi256EEENSA_ILi128EEENSA_ILi64EEEEEENS_10tfloat32_tENS5_IJlSC_lEEESJ_SK_NS4_8TiledMMAINS4_8MMA_AtomIJNS4_23SM100_MMA_TF32_2x1SM_SSISJ_SJ_fLi256ELi128ELNS4_4UMMA5MajorE0ELSP_0ELNSO_7ScaleInE0ELSQ_0EEEEEENS4_6LayoutINS5_IJSC_SC_SC_EEENS5_IJNSA_ILi0EEESV_SV_EEEEENS5_IJNS4_10UnderscoreESY_SY_EEEEENS4_28SM100_TMA_2SM_LOAD_MULTICASTENS4_14ComposedLayoutINS4_7SwizzleILi3ELi4ELi3EEENS4_18smem_ptr_flag_bitsILi32EEENST_INS5_IJNSA_ILi8EEENSA_ILi32EEEEEENS5_IJS18_SC_EEEEEEEvNS4_8identityENS4_18SM100_TMA_2SM_LOADES1C_vS1D_EENS_8epilogue10collective18CollectiveEpilogueINS1G_23Sm100TmaWarpSpecializedILi4ELi2ELi16ELb1ELb0EEEJNS5_IJSG_SG_SH_EEENS5_IJNST_ISG_SC_EENST_INSA_ILi16EEESC_EEEEESJ_SK_SJ_SK_NS1G_6fusion15FusionCallbacksIS1K_NS1Q_17LinearCombinationISJ_fSJ_fLNS_15FloatRoundStyleE2EEES1L_S1P_JEEENS4_5SM1004TMEM4LOAD26SM100_TMEM_LOAD_32dp32b16xENS4_13SM90_TMA_LOADENS12_INS13_ILi2ELi4ELi3EEES16_NST_INS5_IJS17_S1N_EEENS5_IJS1N_SC_EEEEEEENS4_39AutoVectorizingCopyWithAssumedAlignmentILi128EEENS4_14SM90_TMA_STOREES25_S27_S27_EEEvvEEEEvNT_6ParamsE --------------------------
	.section	.nv.info._ZN7cutlass13device_kernelINS_4gemm6kernel13GemmUniversalIN4cute5tupleIJiiiiEEENS1_10collective13CollectiveMmaINS1_35MainloopSm100TmaUmmaWarpSpecializedILi3ELi2ELi4ENS5_IJNS4_1CILi2EEESB_NSA_ILi1EEEEEEEENS5_IJNSA_ILi256EEENSA_ILi128EEENSA_ILi64EEEEEENS_10tfloat32_tENS5_IJlSC_lEEESJ_SK_NS4_8TiledMMAINS4_8MMA_AtomIJNS4_23SM100_MMA_TF32_2x1SM_SSISJ_SJ_fLi256ELi128ELNS4_4UMMA5MajorE0ELSP_0ELNSO_7ScaleInE0ELSQ_0EEEEEENS4_6LayoutINS5_IJSC_SC_SC_EEENS5_IJNSA_ILi0EEESV_SV_EEEEENS5_IJNS4_10UnderscoreESY_SY_EEEEENS4_28SM100_TMA_2SM_LOAD_MULTICASTENS4_14ComposedLayoutINS4_7SwizzleILi3ELi4ELi3EEENS4_18smem_ptr_flag_bitsILi32EEENST_INS5_IJNSA_ILi8EEENSA_ILi32EEEEEENS5_IJS18_SC_EEEEEEEvNS4_8identityENS4_18SM100_TMA_2SM_LOADES1C_vS1D_EENS_8epilogue10collective18CollectiveEpilogueINS1G_23Sm100TmaWarpSpecializedILi4ELi2ELi16ELb1ELb0EEEJNS5_IJSG_SG_SH_EEENS5_IJNST_ISG_SC_EENST_INSA_ILi16EEESC_EEEEESJ_SK_SJ_SK_NS1G_6fusion15FusionCallbacksIS1K_NS1Q_17LinearCombinationISJ_fSJ_fLNS_15FloatRoundStyleE2EEES1L_S1P_JEEENS4_5SM1004TMEM4LOAD26SM100_TMEM_LOAD_32dp32b16xENS4_13SM90_TMA_LOADENS12_INS13_ILi2ELi4ELi3EEES16_NST_INS5_IJS17_S1N_EEENS5_IJS1N_SC_EEEEEEENS4_39AutoVectorizingCopyWithAssumedAlignmentILi128EEENS4_14SM90_TMA_STOREES25_S27_S27_EEEvvEEEEvNT_6ParamsE,"",@"SHT_CUDA_INFO"
	.sectionflags	@""
	.align	4


	//----- nvinfo : EIATTR_CUDA_API_VERSION
	.align		4
        /*0000*/ 	.byte	0x04, 0x37
        /*0002*/ 	.short	(.L_31 - .L_30)
.L_30:
        /*0004*/ 	.word	0x00000082


	//----- nvinfo : EIATTR_KPARAM_INFO
	.align		4
.L_31:
        /*0008*/ 	.byte	0x04, 0x17
        /*000a*/ 	.short	(.L_33 - .L_32)
.L_32:
        /*000c*/ 	.word	0x00000000
        /*0010*/ 	.short	0x0000
        /*0012*/ 	.short	0x0000
        /*0014*/ 	.byte	0x00, 0xf0, 0x01, 0x20


	//----- nvinfo : EIATTR_AT_ENTRY_FRAGMENTS
	.align		4
.L_33:
        /*0018*/ 	.byte	0x04, 0x4f
        /*001a*/ 	.short	(.L_35 - .L_34)


	//   ....[0]....
.L_34:
        /*001c*/ 	.word	0x00000007


	//----- nvinfo : EIATTR_RESERVED_SMEM_USED
	.align		4
.L_35:
        /*0020*/ 	.byte	0x01, 0x41
	.zero		2


	//----- nvinfo : EIATTR_SPARSE_MMA_MASK
	.align		4
        /*0024*/ 	.byte	0x03, 0x50
        /*0026*/ 	.short	0x0000


	//----- nvinfo : EIATTR_TCGEN05_2CTA_USED
	.align		4
        /*0028*/ 	.byte	0x01, 0x52
	.zero		2


	//----- nvinfo : EIATTR_MAXREG_COUNT
	.align		4
        /*002c*/ 	.byte	0x03, 0x1b
        /*002e*/ 	.short	0x00ff


	//----- nvinfo : EIATTR_NUM_BARRIERS
	.align		4
        /*0030*/ 	.byte	0x02, 0x4c
        /*0032*/ 	.byte	0x07
	.zero		1


	//----- nvinfo : EIATTR_EXTERNS
	.align		4
        /*0034*/ 	.byte	0x04, 0x0f
        /*0036*/ 	.short	(.L_37 - .L_36)


	//   ....[0]....
	.align		4
.L_36:
        /*0038*/ 	.word	index@(__assertfail)


	//----- nvinfo : EIATTR_MERCURY_ISA_VERSION
	.align		4
.L_37:
        /*003c*/ 	.byte	0x03, 0x5f
        /*003e*/ 	.short	0x0101


	//----- nvinfo : EIATTR_INT_WARP_WIDE_INSTR_OFFSETS
	.align		4
        /*0040*/ 	.byte	0x04, 0x31
        /*0042*/ 	.short	(.L_39 - .L_38)


	//   ....[0]....
.L_38:
        /*0044*/ 	.word	0x00000d50


	//   ....[1]....
        /*0048*/ 	.word	0x00000df0


	//   ....[2]....
        /*004c*/ 	.word	0x000045f0


	//   ....[3]....
        /*0050*/ 	.word	0x00004620


	//   ....[4]....
        /*0054*/ 	.word	0x00004640


	//   ....[5]....
        /*0058*/ 	.word	0x00005170


	//   ....[6]....
        /*005c*/ 	.word	0x000051d0


	//   ....[7]....
        /*0060*/ 	.word	0x000052c0


	//   ....[8]....
        /*0064*/ 	.word	0x00005330


	//   ....[9]....
        /*0068*/ 	.word	0x00005420


	//   ....[10]....
        /*006c*/ 	.word	0x00005490


	//   ....[11]....
        /*0070*/ 	.word	0x00005590


	//   ....[12]....
        /*0074*/ 	.word	0x00005600


	//   ....[13]....
        /*0078*/ 	.word	0x00005710


	//   ....[14]....
        /*007c*/ 	.word	0x00005790


	//   ....[15]....
        /*0080*/ 	.word	0x00005890


	//   ....[16]....
        /*0084*/ 	.word	0x00005910


	//   ....[17]....
        /*0088*/ 	.word	0x00005a10


	//   ....[18]....
        /*008c*/ 	.word	0x00005a90


	//   ....[19]....
        /*0090*/ 	.word	0x00005b80


	//   ....[20]....
        /*0094*/ 	.word	0x00005c10


	//----- nvinfo : EIATTR_COOP_GROUP_MASK_REGIDS
	.align		4
.L_39:
        /*0098*/ 	.byte	0x04, 0x29
        /*009a*/ 	.short	(.L_41 - .L_40)


	//   ....[0]....
.L_40:
        /*009c*/ 	.word	0xffffffff


	//   ....[1]....
        /*00a0*/ 	.word	0xffffffff


	//   ....[2]....
        /*00a4*/ 	.word	0xffffffff


	//   ....[3]....
        /*00a8*/ 	.word	0xffffffff


	//   ....[4]....
        /*00ac*/ 	.word	0xffffffff


	//   ....[5]....
        /*00b0*/ 	.word	0xffffffff


	//   ....[6]....
        /*00b4*/ 	.word	0xffffffff


	//   ....[7]....
        /*00b8*/ 	.word	0xffffffff


	//   ....[8]....
        /*00bc*/ 	.word	0xffffffff


	//   ....[9]....
        /*00c0*/ 	.word	0xffffffff


	//   ....[10]....
        /*00c4*/ 	.word	0xffffffff


	//   ....[11]....
        /*00c8*/ 	.word	0xffffffff


	//   ....[12]....
        /*00cc*/ 	.word	0xffffffff


	//   ....[13]....
        /*00d0*/ 	.word	0xffffffff


	//----- nvinfo : EIATTR_COOP_GROUP_INSTR_OFFSETS
	.align		4
.L_41:
        /*00d4*/ 	.byte	0x04, 0x28
        /*00d6*/ 	.short	(.L_43 - .L_42)


	//   ....[0]....
.L_42:
        /*00d8*/ 	.word	0x000000b0


	//   ....[1]....
        /*00dc*/ 	.word	0x00000520


	//   ....[2]....
        /*00e0*/ 	.word	0x000006c0


	//   ....[3]....
        /*00e4*/ 	.word	0x00000850


	//   ....[4]....
        /*00e8*/ 	.word	0x00000940


	//   ....[5]....
        /*00ec*/ 	.word	0x00000aa0


	//   ....[6]....
        /*00f0*/ 	.word	0x00000c30


	//   ....[7]....
        /*00f4*/ 	.word	0x00000e70


	//   ....[8]....
        /*00f8*/ 	.word	0x000023e0


	//   ....[9]....
        /*00fc*/ 	.word	0x00003210


	//   ....[10]....
        /*0100*/ 	.word	0x000036e0


	//   ....[11]....
        /*0104*/ 	.word	0x00003710


	//   ....[12]....
        /*0108*/ 	.word	0x000044f0


	//   ....[13]....
        /*010c*/ 	.word	0x00004700


	//----- nvinfo : EIATTR_VRC_CTA_INIT_COUNT
	.align		4
.L_43:
        /*0110*/ 	.byte	0x02, 0x4a
        /*0112*/ 	.byte	0x80
	.zero		1


	//----- nvinfo : EIATTR_SYSCALL_OFFSETS
	.align		4
        /*0114*/ 	.byte	0x04, 0x46
        /*0116*/ 	.short	(.L_45 - .L_44)


	//   ....[0]....
.L_44:
        /*0118*/ 	.word	0x000068b0


	//   ....[1]....
        /*011c*/ 	.word	0x000069a0


	//   ....[2]....
        /*0120*/ 	.word	0x00007160


	//   ....[3]....
        /*0124*/ 	.word	0x00007ae0


	//   ....[4]....
        /*0128*/ 	.word	0x00008430


	//   ....[5]....
        /*012c*/ 	.word	0x00008dd0


	//   ....[6]....
        /*0130*/ 	.word	0x00009770


	//   ....[7]....
        /*0134*/ 	.word	0x0000a140


	//   ....[8]....
        /*0138*/ 	.word	0x0000aae0


	//   ....[9]....
        /*013c*/ 	.word	0x0000b430


	//----- nvinfo : EIATTR_MBARRIER_INSTR_OFFSETS
	.align		4
.L_45:
        /*0140*/ 	.byte	0x04, 0x39
        /*0142*/ 	.short	(.L_47 - .L_46)


	//   ....[0]....
.L_46:
        /*0144*/ 	.word	0x00000650
        /*0148*/ 	.word	0x000000ff
        /*014c*/ 	.word	0x00000000
        /*0150*/ 	.short	0x0100
        /*0152*/ 	.byte	0x04
	.zero		1


	//   ....[1]....
        /*0154*/ 	.word	0x00000660
        /*0158*/ 	.word	0x000000ff
        /*015c*/ 	.word	0x00000018
        /*0160*/ 	.short	0x0100
        /*0162*/ 	.byte	0x04
	.zero		1


	//   ....[2]....
        /*0164*/ 	.word	0x00000670
        /*0168*/ 	.word	0x000000ff
        /*016c*/ 	.word	0x00000008
        /*0170*/ 	.short	0x0100
        /*0172*/ 	.byte	0x04
	.zero		1


	//   ....[3]....
        /*0174*/ 	.word	0x00000680
        /*0178*/ 	.word	0x000000ff
        /*017c*/ 	.word	0x00000020
        /*0180*/ 	.short	0x0100
        /*0182*/ 	.byte	0x04
	.zero		1


	//   ....[4]....
        /*0184*/ 	.word	0x00000690
        /*0188*/ 	.word	0x000000ff
        /*018c*/ 	.word	0x00000010
        /*0190*/ 	.short	0x0100
        /*0192*/ 	.byte	0x04
	.zero		1


	//   ....[5]....
        /*0194*/ 	.word	0x000006a0
        /*0198*/ 	.word	0x000000ff
        /*019c*/ 	.word	0x00000028
        /*01a0*/ 	.short	0x0100
        /*01a2*/ 	.byte	0x04
	.zero		1


	//   ....[6]....
        /*01a4*/ 	.word	0x000007c0
        /*01a8*/ 	.word	0x000000ff
        /*01ac*/ 	.word	0x00000030
        /*01b0*/ 	.short	0x0100
        /*01b2*/ 	.byte	0x04
	.zero		1


	//   ....[7]....
        /*01b4*/ 	.word	0x000007d0
        /*01b8*/ 	.word	0x000000ff
        /*01bc*/ 	.word	0x00000050
        /*01c0*/ 	.short	0x0100
        /*01c2*/ 	.byte	0x04
	.zero		1


	//   ....[8]....
        /*01c4*/ 	.word	0x000007e0
        /*01c8*/ 	.word	0x000000ff
        /*01cc*/ 	.word	0x00000038
        /*01d0*/ 	.short	0x0100
        /*01d2*/ 	.byte	0x04
	.zero		1


	//   ....[9]....
        /*01d4*/ 	.word	0x000007f0
        /*01d8*/ 	.word	0x000000ff
        /*01dc*/ 	.word	0x00000058
        /*01e0*/ 	.short	0x0100
        /*01e2*/ 	.byte	0x04
	.zero		1


	//   ....[10]....
        /*01e4*/ 	.word	0x00000800
        /*01e8*/ 	.word	0x000000ff
        /*01ec*/ 	.word	0x00000040
        /*01f0*/ 	.short	0x0100
        /*01f2*/ 	.byte	0x04
	.zero		1


	//   ....[11]....
        /*01f4*/ 	.word	0x00000810
        /*01f8*/ 	.word	0x000000ff
        /*01fc*/ 	.word	0x00000060
        /*0200*/ 	.short	0x0100
        /*0202*/ 	.byte	0x04
	.zero		1


	//   ....[12]....
        /*0204*/ 	.word	0x00000820
        /*0208*/ 	.word	0x000000ff
        /*020c*/ 	.word	0x00000048
        /*0210*/ 	.short	0x0100
        /*0212*/ 	.byte	0x04
	.zero		1


	//   ....[13]....
        /*0214*/ 	.word	0x00000830
        /*0218*/ 	.word	0x000000ff
        /*021c*/ 	.word	0x00000068
        /*0220*/ 	.short	0x0100
        /*0222*/ 	.byte	0x04
	.zero		1


	//   ....[14]....
        /*0224*/ 	.word	0x00000910
        /*0228*/ 	.word	0x000000ff
        /*022c*/ 	.word	0x00000070
        /*0230*/ 	.short	0x0100
        /*0232*/ 	.byte	0x06
	.zero		1


	//   ....[15]....
        /*0234*/ 	.word	0x00000920
        /*0238*/ 	.word	0x000000ff
        /*023c*/ 	.word	0x00000078
        /*0240*/ 	.short	0x0100
        /*0242*/ 	.byte	0x06
	.zero		1


	//   ....[16]....
        /*0244*/ 	.word	0x00000a50
        /*0248*/ 	.word	0x000000ff
        /*024c*/ 	.word	0x00000080
        /*0250*/ 	.short	0x0100
        /*0252*/ 	.byte	0x06
	.zero		1


	//   ....[17]....
        /*0254*/ 	.word	0x00000a60
        /*0258*/ 	.word	0x000000ff
        /*025c*/ 	.word	0x00000090
        /*0260*/ 	.short	0x0100
        /*0262*/ 	.byte	0x06
	.zero		1


	//   ....[18]....
        /*0264*/ 	.word	0x00000a70
        /*0268*/ 	.word	0x000000ff
        /*026c*/ 	.word	0x00000088
        /*0270*/ 	.short	0x0100
        /*0272*/ 	.byte	0x06
	.zero		1


	//   ....[19]....
        /*0274*/ 	.word	0x00000a80
        /*0278*/ 	.word	0x000000ff
        /*027c*/ 	.word	0x00000098
        /*0280*/ 	.short	0x0100
        /*0282*/ 	.byte	0x06
	.zero		1


	//   ....[20]....
        /*0284*/ 	.word	0x00000ba0
        /*0288*/ 	.word	0x000000ff
        /*028c*/ 	.word	0x000000a0
        /*0290*/ 	.short	0x0100
        /*0292*/ 	.byte	0x04
	.zero		1


	//   ....[21]....
        /*0294*/ 	.word	0x00000bb0
        /*0298*/ 	.word	0x000000ff
        /*029c*/ 	.word	0x000000c0
        /*02a0*/ 	.short	0x0100
        /*02a2*/ 	.byte	0x04
	.zero		1


	//   ....[22]....
        /*02a4*/ 	.word	0x00000bc0
        /*02a8*/ 	.word	0x000000ff
        /*02ac*/ 	.word	0x000000a8
        /*02b0*/ 	.short	0x0100
        /*02b2*/ 	.byte	0x04
	.zero		1


	//   ....[23]....
        /*02b4*/ 	.word	0x00000bd0
        /*02b8*/ 	.word	0x000000ff
        /*02bc*/ 	.word	0x000000c8
        /*02c0*/ 	.short	0x0100
        /*02c2*/ 	.byte	0x04
	.zero		1


	//   ....[24]....
        /*02c4*/ 	.word	0x00000be0
        /*02c8*/ 	.word	0x000000ff
        /*02cc*/ 	.word	0x000000b0
        /*02d0*/ 	.short	0x0100
        /*02d2*/ 	.byte	0x04
	.zero		1


	//   ....[25]....
        /*02d4*/ 	.word	0x00000bf0
        /*02d8*/ 	.word	0x000000ff
        /*02dc*/ 	.word	0x000000d0
        /*02e0*/ 	.short	0x0100
        /*02e2*/ 	.byte	0x04
	.zero		1


	//   ....[26]....
        /*02e4*/ 	.word	0x00000c00
        /*02e8*/ 	.word	0x000000ff
        /*02ec*/ 	.word	0x000000b8
        /*02f0*/ 	.short	0x0100
        /*02f2*/ 	.byte	0x04
	.zero		1


	//   ....[27]....
        /*02f4*/ 	.word	0x00000c10
        /*02f8*/ 	.word	0x000000ff
        /*02fc*/ 	.word	0x000000d8
        /*0300*/ 	.short	0x0100
        /*0302*/ 	.byte	0x04
	.zero		1


	//   ....[28]....
        /*0304*/ 	.word	0x00000d00
        /*0308*/ 	.word	0x000000ff
        /*030c*/ 	.word	0x000000e0
        /*0310*/ 	.short	0x0100
        /*0312*/ 	.byte	0x04
	.zero		1


	//   ....[29]....
        /*0314*/ 	.word	0x00000d10
        /*0318*/ 	.word	0x000000ff
        /*031c*/ 	.word	0x000000f0
        /*0320*/ 	.short	0x0100
        /*0322*/ 	.byte	0x04
	.zero		1


	//   ....[30]....
        /*0324*/ 	.word	0x00000d20
        /*0328*/ 	.word	0x000000ff
        /*032c*/ 	.word	0x000000e8
        /*0330*/ 	.short	0x0100
        /*0332*/ 	.byte	0x04
	.zero		1


	//   ....[31]....
        /*0334*/ 	.word	0x00000d30
        /*0338*/ 	.word	0x000000ff
        /*033c*/ 	.word	0x000000f8
        /*0340*/ 	.short	0x0100
        /*0342*/ 	.byte	0x04
	.zero		1


	//   ....[32]....
        /*0344*/ 	.word	0x00000e30
        /*0348*/ 	.word	0x000000ff
        /*034c*/ 	.word	0x00000100
        /*0350*/ 	.short	0x0100
        /*0352*/ 	.byte	0x06
	.zero		1


	//   ....[33]....
        /*0354*/ 	.word	0x00001a30
        /*0358*/ 	.word	0x00000000
        /*035c*/ 	.word	0x000000f0
        /*0360*/ 	.short	0x010a
        /*0362*/ 	.byte	0xff
	.zero		1


	//   ....[34]....
        /*0364*/ 	.word	0x00001a60
        /*0368*/ 	.word	0x00000000
        /*036c*/ 	.word	0x000000e0
        /*0370*/ 	.short	0x0101
        /*0372*/ 	.byte	0xff
	.zero		1


	//   ....[35]....
        /*0374*/ 	.word	0x00001b20
        /*0378*/ 	.word	0x000000ff
        /*037c*/ 	.word	0x00000018
        /*0380*/ 	.short	0x010a
        /*0382*/ 	.byte	0x04
	.zero		1


	//   ....[36]....
        /*0384*/ 	.word	0x00001bf0
        /*0388*/ 	.word	0x000000ff
        /*038c*/ 	.word	0x00000018
        /*0390*/ 	.short	0x010a
        /*0392*/ 	.byte	0x21
	.zero		1


	//   ....[37]....
        /*0394*/ 	.word	0x00001da0
        /*0398*/ 	.word	0x000000ff
        /*039c*/ 	.word	0x00000018
        /*03a0*/ 	.short	0x010a
        /*03a2*/ 	.byte	0x05
	.zero		1


	//   ....[38]....
        /*03a4*/ 	.word	0x00001f80
        /*03a8*/ 	.word	0x000000ff
        /*03ac*/ 	.word	0x00000078
        /*03b0*/ 	.short	0x0101
        /*03b2*/ 	.byte	0x0e
	.zero		1


	//   ....[39]....
        /*03b4*/ 	.word	0x00001fa0
        /*03b8*/ 	.word	0x000000ff
        /*03bc*/ 	.word	0x00000018
        /*03c0*/ 	.short	0x010a
        /*03c2*/ 	.byte	0x04
	.zero		1


	//   ....[40]....
        /*03c4*/ 	.word	0x00002020
        /*03c8*/ 	.word	0x000000ff
        /*03cc*/ 	.word	0x00000018
        /*03d0*/ 	.short	0x010a
        /*03d2*/ 	.byte	0x07
	.zero		1


	//   ....[41]....
        /*03d4*/ 	.word	0x00002160
        /*03d8*/ 	.word	0x000000ff
        /*03dc*/ 	.word	0x00000018
        /*03e0*/ 	.short	0x010a
        /*03e2*/ 	.byte	0x04
	.zero		1


	//   ....[42]....
        /*03e4*/ 	.word	0x00002410
        /*03e8*/ 	.word	0x00000003
        /*03ec*/ 	.word	0x00000080
        /*03f0*/ 	.short	0x010a
        /*03f2*/ 	.byte	0xff
	.zero		1


	//   ....[43]....
        /*03f4*/ 	.word	0x00002560
        /*03f8*/ 	.word	0x00000000
        /*03fc*/ 	.word	0x00000000
        /*0400*/ 	.short	0x0101
        /*0402*/ 	.byte	0xff
	.zero		1


	//   ....[44]....
        /*0404*/ 	.word	0x00002b20
        /*0408*/ 	.word	0x000000ff
        /*040c*/ 	.word	0x00000000
        /*0410*/ 	.short	0x010a
        /*0412*/ 	.byte	0x04
	.zero		1


	//   ....[45]....
        /*0414*/ 	.word	0x00002bb0
        /*0418*/ 	.word	0x000000ff
        /*041c*/ 	.word	0x00000000
        /*0420*/ 	.short	0x010a
        /*0422*/ 	.byte	0x05
	.zero		1


	//   ....[46]....
        /*0424*/ 	.word	0x00002c50
        /*0428*/ 	.word	0x00000000
        /*042c*/ 	.word	0x00000000
        /*0430*/ 	.short	0x010a
        /*0432*/ 	.byte	0xff
	.zero		1


	//   ....[47]....
        /*0434*/ 	.word	0x00002d70
        /*0438*/ 	.word	0x00000000
        /*043c*/ 	.word	0x000000e0
        /*0440*/ 	.short	0x010a
        /*0442*/ 	.byte	0xff
	.zero		1


	//   ....[48]....
        /*0444*/ 	.word	0x00002de0
        /*0448*/ 	.word	0x00000000
        /*044c*/ 	.word	0x00000000
        /*0450*/ 	.short	0x0101
        /*0452*/ 	.byte	0xff
	.zero		1


	//   ....[49]....
        /*0454*/ 	.word	0x00002e00
        /*0458*/ 	.word	0x000000ff
        /*045c*/ 	.word	0x00000090
        /*0460*/ 	.short	0x010a
        /*0462*/ 	.byte	0x04
	.zero		1


	//   ....[50]....
        /*0464*/ 	.word	0x00002f20
        /*0468*/ 	.word	0x00000000
        /*046c*/ 	.word	0x00000080
        /*0470*/ 	.short	0x010a
        /*0472*/ 	.byte	0xff
	.zero		1


	//   ....[51]....
        /*0474*/ 	.word	0x00003020
        /*0478*/ 	.word	0x00000000
        /*047c*/ 	.word	0x00000000
        /*0480*/ 	.short	0x0101
        /*0482*/ 	.byte	0xff
	.zero		1


	//   ....[52]....
        /*0484*/ 	.word	0x000030b0
        /*0488*/ 	.word	0x000000ff
        /*048c*/ 	.word	0x00000090
        /*0490*/ 	.short	0x0106
        /*0492*/ 	.byte	0x04
	.zero		1


	//   ....[53]....
        /*0494*/ 	.word	0x000030d0
        /*0498*/ 	.word	0x000000ff
        /*049c*/ 	.word	0x00000090
        /*04a0*/ 	.short	0x010a
        /*04a2*/ 	.byte	0x04
	.zero		1


	//   ....[54]....
        /*04a4*/ 	.word	0x00003160
        /*04a8*/ 	.word	0x000000ff
        /*04ac*/ 	.word	0x00000090
        /*04b0*/ 	.short	0x0106
        /*04b2*/ 	.byte	0x07
	.zero		1


	//   ....[55]....
        /*04b4*/ 	.word	0x000031a0
        /*04b8*/ 	.word	0x00000000
        /*04bc*/ 	.word	0x00000090
        /*04c0*/ 	.short	0x010a
        /*04c2*/ 	.byte	0xff
	.zero		1


	//   ....[56]....
        /*04c4*/ 	.word	0x000033e0
        /*04c8*/ 	.word	0x000000ff
        /*04cc*/ 	.word	0x00000008
        /*04d0*/ 	.short	0x010a
        /*04d2*/ 	.byte	0x05
	.zero		1


	//   ....[57]....
        /*04d4*/ 	.word	0x00003400
        /*04d8*/ 	.word	0x000000ff
        /*04dc*/ 	.word	0x00000008
        /*04e0*/ 	.short	0x010a
        /*04e2*/ 	.byte	0x05
	.zero		1


	//   ....[58]....
        /*04e4*/ 	.word	0x00003590
        /*04e8*/ 	.word	0x000000ff
        /*04ec*/ 	.word	0x00000008
        /*04f0*/ 	.short	0x010a
        /*04f2*/ 	.byte	0x05
	.zero		1


	//   ....[59]....
        /*04f4*/ 	.word	0x000035b0
        /*04f8*/ 	.word	0x000000ff
        /*04fc*/ 	.word	0x00000008
        /*0500*/ 	.short	0x010a
        /*0502*/ 	.byte	0x05
	.zero		1


	//   ....[60]....
        /*0504*/ 	.word	0x00003670
        /*0508*/ 	.word	0x000000ff
        /*050c*/ 	.word	0x00000000
        /*0510*/ 	.short	0x0101
        /*0512*/ 	.byte	0x04
	.zero		1


	//   ....[61]....
        /*0514*/ 	.word	0x00003a30
        /*0518*/ 	.word	0x00000000
        /*051c*/ 	.word	0x00000080
        /*0520*/ 	.short	0x010a
        /*0522*/ 	.byte	0xff
	.zero		1


	//   ....[62]....
        /*0524*/ 	.word	0x00003af0
        /*0528*/ 	.word	0x00000000
        /*052c*/ 	.word	0x00000000
        /*0530*/ 	.short	0x0101
        /*0532*/ 	.byte	0xff
	.zero		1


	//   ....[63]....
        /*0534*/ 	.word	0x00003bb0
        /*0538*/ 	.word	0x000000ff
        /*053c*/ 	.word	0x00000000
        /*0540*/ 	.short	0x010a
        /*0542*/ 	.byte	0x04
	.zero		1


	//   ....[64]....
        /*0544*/ 	.word	0x00003bc0
        /*0548*/ 	.word	0x000000ff
        /*054c*/ 	.word	0x000000c0
        /*0550*/ 	.short	0x010a
        /*0552*/ 	.byte	0x2e
	.zero		1


	//   ....[65]....
        /*0554*/ 	.word	0x00003c70
        /*0558*/ 	.word	0x000000ff
        /*055c*/ 	.word	0x00000000
        /*0560*/ 	.short	0x010a
        /*0562*/ 	.byte	0x07
	.zero		1


	//   ....[66]....
        /*0564*/ 	.word	0x00003da0
        /*0568*/ 	.word	0x000000ff
        /*056c*/ 	.word	0x00000000
        /*0570*/ 	.short	0x010a
        /*0572*/ 	.byte	0x04
	.zero		1


	//   ....[67]....
        /*0574*/ 	.word	0x000041e0
        /*0578*/ 	.word	0x000000ff
        /*057c*/ 	.word	0x00000000
        /*0580*/ 	.short	0x010a
        /*0582*/ 	.byte	0x04
	.zero		1


	//   ....[68]....
        /*0584*/ 	.word	0x00004270
        /*0588*/ 	.word	0x000000ff
        /*058c*/ 	.word	0x00000000
        /*0590*/ 	.short	0x010a
        /*0592*/ 	.byte	0x05
	.zero		1


	//   ....[69]....
        /*0594*/ 	.word	0x00004300
        /*0598*/ 	.word	0x000000ff
        /*059c*/ 	.word	0x00000000
        /*05a0*/ 	.short	0x010a
        /*05a2*/ 	.byte	0x05
	.zero		1


	//   ....[70]....
        /*05a4*/ 	.word	0x000043a0
        /*05a8*/ 	.word	0x00000000
        /*05ac*/ 	.word	0x00000000
        /*05b0*/ 	.short	0x010a
        /*05b2*/ 	.byte	0xff
	.zero		1


	//   ....[71]....
        /*05b4*/ 	.word	0x000043e0
        /*05b8*/ 	.word	0x00000000
        /*05bc*/ 	.word	0x00000000
        /*05c0*/ 	.short	0x010a
        /*05c2*/ 	.byte	0xff
	.zero		1


	//   ....[72]....
        /*05c4*/ 	.word	0x00004450
        /*05c8*/ 	.word	0x000000ff
        /*05cc*/ 	.word	0x00000000
        /*05d0*/ 	.short	0x0101
        /*05d2*/ 	.byte	0x04
	.zero		1


	//   ....[73]....
        /*05d4*/ 	.word	0x00004490
        /*05d8*/ 	.word	0x000000ff
        /*05dc*/ 	.word	0x00000100
        /*05e0*/ 	.short	0x010a
        /*05e2*/ 	.byte	0x29
	.zero		1


	//   ....[74]....
        /*05e4*/ 	.word	0x000044e0
        /*05e8*/ 	.word	0x000000ff
        /*05ec*/ 	.word	0x00000000
        /*05f0*/ 	.short	0x0101
        /*05f2*/ 	.byte	0x04
	.zero		1


	//   ....[75]....
        /*05f4*/ 	.word	0x00004960
        /*05f8*/ 	.word	0x0000000c
        /*05fc*/ 	.word	0x00000080
        /*0600*/ 	.short	0x010a
        /*0602*/ 	.byte	0xff
	.zero		1


	//   ....[76]....
        /*0604*/ 	.word	0x00004ad0
        /*0608*/ 	.word	0x00000000
        /*060c*/ 	.word	0x00000000
        /*0610*/ 	.short	0x0101
        /*0612*/ 	.byte	0xff
	.zero		1


	//   ....[77]....
        /*0614*/ 	.word	0x00004f70
        /*0618*/ 	.word	0x000000ff
        /*061c*/ 	.word	0x00000078
        /*0620*/ 	.short	0x010a
        /*0622*/ 	.byte	0x15
	.zero		1


	//   ....[78]....
        /*0624*/ 	.word	0x000050f0
        /*0628*/ 	.word	0x000000ff
        /*062c*/ 	.word	0x00000050
        /*0630*/ 	.short	0x010a
        /*0632*/ 	.byte	0x15
	.zero		1


	//   ....[79]....
        /*0634*/ 	.word	0x00005270
        /*0638*/ 	.word	0x000000ff
        /*063c*/ 	.word	0x00000030
        /*0640*/ 	.short	0x010b
        /*0642*/ 	.byte	0x15
	.zero		1


	//   ....[80]....
        /*0644*/ 	.word	0x00005280
        /*0648*/ 	.word	0x000000ff
        /*064c*/ 	.word	0x00000000
        /*0650*/ 	.short	0x0101
        /*0652*/ 	.byte	0x06
	.zero		1


	//   ....[81]....
        /*0654*/ 	.word	0x00005290
        /*0658*/ 	.word	0x000000ff
        /*065c*/ 	.word	0x00000058
        /*0660*/ 	.short	0x010a
        /*0662*/ 	.byte	0x15
	.zero		1


	//   ....[82]....
        /*0664*/ 	.word	0x000053d0
        /*0668*/ 	.word	0x000000ff
        /*066c*/ 	.word	0x00000038
        /*0670*/ 	.short	0x010b
        /*0672*/ 	.byte	0x15
	.zero		1


	//   ....[83]....
        /*0674*/ 	.word	0x000053e0
        /*0678*/ 	.word	0x000000ff
        /*067c*/ 	.word	0x00000000
        /*0680*/ 	.short	0x0101
        /*0682*/ 	.byte	0x07
	.zero		1


	//   ....[84]....
        /*0684*/ 	.word	0x000053f0
        /*0688*/ 	.word	0x000000ff
        /*068c*/ 	.word	0x00000060
        /*0690*/ 	.short	0x010a
        /*0692*/ 	.byte	0x15
	.zero		1


	//   ....[85]....
        /*0694*/ 	.word	0x00005540
        /*0698*/ 	.word	0x000000ff
        /*069c*/ 	.word	0x00000040
        /*06a0*/ 	.short	0x010b
        /*06a2*/ 	.byte	0x15
	.zero		1


	//   ....[86]....
        /*06a4*/ 	.word	0x00005550
        /*06a8*/ 	.word	0x000000ff
        /*06ac*/ 	.word	0x00000000
        /*06b0*/ 	.short	0x0101
        /*06b2*/ 	.byte	0x1d
	.zero		1


	//   ....[87]....
        /*06b4*/ 	.word	0x00005560
        /*06b8*/ 	.word	0x000000ff
        /*06bc*/ 	.word	0x00000068
        /*06c0*/ 	.short	0x010a
        /*06c2*/ 	.byte	0x15
	.zero		1


	//   ....[88]....
        /*06c4*/ 	.word	0x000056c0
        /*06c8*/ 	.word	0x000000ff
        /*06cc*/ 	.word	0x00000048
        /*06d0*/ 	.short	0x010b
        /*06d2*/ 	.byte	0x15
	.zero		1


	//   ....[89]....
        /*06d4*/ 	.word	0x000056d0
        /*06d8*/ 	.word	0x000000ff
        /*06dc*/ 	.word	0x00000000
        /*06e0*/ 	.short	0x0101
        /*06e2*/ 	.byte	0x18
	.zero		1


	//   ....[90]....
        /*06e4*/ 	.word	0x000056e0
        /*06e8*/ 	.word	0x000000ff
        /*06ec*/ 	.word	0x00000050
        /*06f0*/ 	.short	0x010a
        /*06f2*/ 	.byte	0x15
	.zero		1


	//   ....[91]....
        /*06f4*/ 	.word	0x00005840
        /*06f8*/ 	.word	0x000000ff
        /*06fc*/ 	.word	0x00000030
        /*0700*/ 	.short	0x010b
        /*0702*/ 	.byte	0x15
	.zero		1


	//   ....[92]....
        /*0704*/ 	.word	0x00005850
        /*0708*/ 	.word	0x000000ff
        /*070c*/ 	.word	0x00000000
        /*0710*/ 	.short	0x0101
        /*0712*/ 	.byte	0x06
	.zero		1


	//   ....[93]....
        /*0714*/ 	.word	0x00005860
        /*0718*/ 	.word	0x000000ff
        /*071c*/ 	.word	0x00000058
        /*0720*/ 	.short	0x010a
        /*0722*/ 	.byte	0x15
	.zero		1


	//   ....[94]....
        /*0724*/ 	.word	0x000059c0
        /*0728*/ 	.word	0x000000ff
        /*072c*/ 	.word	0x00000038
        /*0730*/ 	.short	0x010b
        /*0732*/ 	.byte	0x15
	.zero		1


	//   ....[95]....
        /*0734*/ 	.word	0x000059d0
        /*0738*/ 	.word	0x000000ff
        /*073c*/ 	.word	0x00000000
        /*0740*/ 	.short	0x0101
        /*0742*/ 	.byte	0x07
	.zero		1


	//   ....[96]....
        /*0744*/ 	.word	0x000059e0
        /*0748*/ 	.word	0x000000ff
        /*074c*/ 	.word	0x00000060
        /*0750*/ 	.short	0x010a
        /*0752*/ 	.byte	0x15
	.zero		1


	//   ....[97]....
        /*0754*/ 	.word	0x00005b30
        /*0758*/ 	.word	0x000000ff
        /*075c*/ 	.word	0x00000040
        /*0760*/ 	.short	0x010b
        /*0762*/ 	.byte	0x15
	.zero		1


	//   ....[98]....
        /*0764*/ 	.word	0x00005b40
        /*0768*/ 	.word	0x000000ff
        /*076c*/ 	.word	0x00000000
        /*0770*/ 	.short	0x0101
        /*0772*/ 	.byte	0x1d
	.zero		1


	//   ....[99]....
        /*0774*/ 	.word	0x00005b50
        /*0778*/ 	.word	0x000000ff
        /*077c*/ 	.word	0x00000068
        /*0780*/ 	.short	0x010a
        /*0782*/ 	.byte	0x15
	.zero		1


	//   ....[100]....
        /*0784*/ 	.word	0x00005d40
        /*0788*/ 	.word	0x000000ff
        /*078c*/ 	.word	0x00000048
        /*0790*/ 	.short	0x010b
        /*0792*/ 	.byte	0x15
	.zero		1


	//   ....[101]....
        /*0794*/ 	.word	0x00005d50
        /*0798*/ 	.word	0x000000ff
        /*079c*/ 	.word	0x00000000
        /*07a0*/ 	.short	0x0101
        /*07a2*/ 	.byte	0x18
	.zero		1


	//   ....[102]....
        /*07a4*/ 	.word	0x00005d70
        /*07a8*/ 	.word	0x000000ff
        /*07ac*/ 	.word	0x00000050
        /*07b0*/ 	.short	0x010a
        /*07b2*/ 	.byte	0x15
	.zero		1


	//   ....[103]....
        /*07b4*/ 	.word	0x00005d90
        /*07b8*/ 	.word	0x000000ff
        /*07bc*/ 	.word	0x00000058
        /*07c0*/ 	.short	0x010a
        /*07c2*/ 	.byte	0x15
	.zero		1


	//   ....[104]....
        /*07c4*/ 	.word	0x00005db0
        /*07c8*/ 	.word	0x000000ff
        /*07cc*/ 	.word	0x00000060
        /*07d0*/ 	.short	0x010a
        /*07d2*/ 	.byte	0x15
	.zero		1


	//   ....[105]....
        /*07d4*/ 	.word	0x00005e00
        /*07d8*/ 	.word	0x00000002
        /*07dc*/ 	.word	0x00000068
        /*07e0*/ 	.short	0x010a
        /*07e2*/ 	.byte	0xff
	.zero		1


	//   ....[106]....
        /*07e4*/ 	.word	0x00006120
        /*07e8*/ 	.word	0x00000000
        /*07ec*/ 	.word	0x00000080
        /*07f0*/ 	.short	0x010a
        /*07f2*/ 	.byte	0xff
	.zero		1


	//   ....[107]....
        /*07f4*/ 	.word	0x000061f0
        /*07f8*/ 	.word	0x00000000
        /*07fc*/ 	.word	0x00000000
        /*0800*/ 	.short	0x0101
        /*0802*/ 	.byte	0xff
	.zero		1


	//   ....[108]....
        /*0804*/ 	.word	0x00006e30
        /*0808*/ 	.word	0x000000ff
        /*080c*/ 	.word	0x00000030
        /*0810*/ 	.short	0x010a
        /*0812*/ 	.byte	0x2b
	.zero		1


	//   ....[109]....
        /*0814*/ 	.word	0x00006e60
        /*0818*/ 	.word	0x00000049
        /*081c*/ 	.word	0x000000a0
        /*0820*/ 	.short	0x010a
        /*0822*/ 	.byte	0xff
	.zero		1


	//   ....[110]....
        /*0824*/ 	.word	0x00006f50
        /*0828*/ 	.word	0x000000ff
        /*082c*/ 	.word	0x00000030
        /*0830*/ 	.short	0x010a
        /*0832*/ 	.byte	0x2b
	.zero		1


	//   ....[111]....
        /*0834*/ 	.word	0x00007040
        /*0838*/ 	.word	0x00000049
        /*083c*/ 	.word	0x000000a0
        /*0840*/ 	.short	0x010a
        /*0842*/ 	.byte	0xff
	.zero		1


	//   ....[112]....
        /*0844*/ 	.word	0x00007810
        /*0848*/ 	.word	0x00000000
        /*084c*/ 	.word	0x00000000
        /*0850*/ 	.short	0x0101
        /*0852*/ 	.byte	0xff
	.zero		1


	//   ....[113]....
        /*0854*/ 	.word	0x00007820
        /*0858*/ 	.word	0x00000002
        /*085c*/ 	.word	0x00000030
        /*0860*/ 	.short	0x010a
        /*0862*/ 	.byte	0xff
	.zero		1


	//   ....[114]....
        /*0864*/ 	.word	0x00007900
        /*0868*/ 	.word	0x00000002
        /*086c*/ 	.word	0x00000030
        /*0870*/ 	.short	0x010a
        /*0872*/ 	.byte	0xff
	.zero		1


	//   ....[115]....
        /*0874*/ 	.word	0x00008160
        /*0878*/ 	.word	0x00000015
        /*087c*/ 	.word	0x00000000
        /*0880*/ 	.short	0x0101
        /*0882*/ 	.byte	0xff
	.zero		1


	//   ....[116]....
        /*0884*/ 	.word	0x00008180
        /*0888*/ 	.word	0x00000000
        /*088c*/ 	.word	0x00000030
        /*0890*/ 	.short	0x010a
        /*0892*/ 	.byte	0xff
	.zero		1


	//   ....[117]....
        /*0894*/ 	.word	0x00008250
        /*0898*/ 	.word	0x00000000
        /*089c*/ 	.word	0x00000030
        /*08a0*/ 	.short	0x010a
        /*08a2*/ 	.byte	0xff
	.zero		1


	//   ....[118]....
        /*08a4*/ 	.word	0x00008ac0
        /*08a8*/ 	.word	0x00000015
        /*08ac*/ 	.word	0x00000000
        /*08b0*/ 	.short	0x0101
        /*08b2*/ 	.byte	0xff
	.zero		1


	//   ....[119]....
        /*08b4*/ 	.word	0x00008ae0
        /*08b8*/ 	.word	0x00000000
        /*08bc*/ 	.word	0x00000030
        /*08c0*/ 	.short	0x010a
        /*08c2*/ 	.byte	0xff
	.zero		1


	//   ....[120]....
        /*08c4*/ 	.word	0x00008bb0
        /*08c8*/ 	.word	0x00000000
        /*08cc*/ 	.word	0x00000030
        /*08d0*/ 	.short	0x010a
        /*08d2*/ 	.byte	0xff
	.zero		1


	//   ....[121]....
        /*08d4*/ 	.word	0x00009450
        /*08d8*/ 	.word	0x00000015
        /*08dc*/ 	.word	0x00000000
        /*08e0*/ 	.short	0x0101
        /*08e2*/ 	.byte	0xff
	.zero		1


	//   ....[122]....
        /*08e4*/ 	.word	0x00009470
        /*08e8*/ 	.word	0x00000000
        /*08ec*/ 	.word	0x00000030
        /*08f0*/ 	.short	0x010a
        /*08f2*/ 	.byte	0xff
	.zero		1


	//   ....[123]....
        /*08f4*/ 	.word	0x00009540
        /*08f8*/ 	.word	0x00000000
        /*08fc*/ 	.word	0x00000030
        /*0900*/ 	.short	0x010a
        /*0902*/ 	.byte	0xff
	.zero		1


	//   ....[124]....
        /*0904*/ 	.word	0x00009e20
        /*0908*/ 	.word	0x00000015
        /*090c*/ 	.word	0x00000000
        /*0910*/ 	.short	0x0101
        /*0912*/ 	.byte	0xff
	.zero		1


	//   ....[125]....
        /*0914*/ 	.word	0x00009e40
        /*0918*/ 	.word	0x00000000
        /*091c*/ 	.word	0x00000030
        /*0920*/ 	.short	0x010a
        /*0922*/ 	.byte	0xff
	.zero		1


	//   ....[126]....
        /*0924*/ 	.word	0x00009f10
        /*0928*/ 	.word	0x00000000
        /*092c*/ 	.word	0x00000030
        /*0930*/ 	.short	0x010a
        /*0932*/ 	.byte	0xff
	.zero		1


	//   ....[127]....
        /*0934*/ 	.word	0x0000a7c0
        /*0938*/ 	.word	0x00000015
        /*093c*/ 	.word	0x00000000
        /*0940*/ 	.short	0x0101
        /*0942*/ 	.byte	0xff
	.zero		1


	//   ....[128]....
        /*0944*/ 	.word	0x0000a7e0
        /*0948*/ 	.word	0x00000000
        /*094c*/ 	.word	0x00000030
        /*0950*/ 	.short	0x010a
        /*0952*/ 	.byte	0xff
	.zero		1


	//   ....[129]....
        /*0954*/ 	.word	0x0000a8b0
        /*0958*/ 	.word	0x00000000
        /*095c*/ 	.word	0x00000030
        /*0960*/ 	.short	0x010a
        /*0962*/ 	.byte	0xff
	.zero		1


	//   ....[130]....
        /*0964*/ 	.word	0x0000b160
        /*0968*/ 	.word	0x00000015
        /*096c*/ 	.word	0x00000000
        /*0970*/ 	.short	0x0101
        /*0972*/ 	.byte	0xff
	.zero		1


	//   ....[131]....
        /*0974*/ 	.word	0x0000b180
        /*0978*/ 	.word	0x00000000
        /*097c*/ 	.word	0x00000030
        /*0980*/ 	.short	0x010a
        /*0982*/ 	.byte	0xff
	.zero		1


	//   ....[132]....
        /*0984*/ 	.word	0x0000b250
        /*0988*/ 	.word	0x00000000
        /*098c*/ 	.word	0x00000030
        /*0990*/ 	.short	0x010a
        /*0992*/ 	.byte	0xff
	.zero		1


	//   ....[133]....
        /*0994*/ 	.word	0x0000b560
        /*0998*/ 	.word	0x00000049
        /*099c*/ 	.word	0x00000000
        /*09a0*/ 	.short	0x0101
        /*09a2*/ 	.byte	0xff
	.zero		1


	//   ....[134]....
        /*09a4*/ 	.word	0x0000bb00
        /*09a8*/ 	.word	0x00000000
        /*09ac*/ 	.word	0x00000000
        /*09b0*/ 	.short	0x0101
        /*09b2*/ 	.byte	0xff
	.zero		1


	//   ....[135]....
        /*09b4*/ 	.word	0x0000bdb0
        /*09b8*/ 	.word	0x000000ff
        /*09bc*/ 	.word	0x00000000
        /*09c0*/ 	.short	0x0101
        /*09c2*/ 	.byte	0x04
	.zero		1


	//   ....[136]....
        /*09c4*/ 	.word	0x0000bdd0
        /*09c8*/ 	.word	0x00000000
        /*09cc*/ 	.word	0x000000f0
        /*09d0*/ 	.short	0x010a
        /*09d2*/ 	.byte	0xff
	.zero		1


	//   ....[137]....
        /*09d4*/ 	.word	0x0000be30
        /*09d8*/ 	.word	0x00000000
        /*09dc*/ 	.word	0x00000018
        /*09e0*/ 	.short	0x010a
        /*09e2*/ 	.byte	0xff
	.zero		1


	//   ....[138]....
        /*09e4*/ 	.word	0x0000be90
        /*09e8*/ 	.word	0x00000000
        /*09ec*/ 	.word	0x00000018
        /*09f0*/ 	.short	0x010a
        /*09f2*/ 	.byte	0xff
	.zero		1


	//   ....[139]....
        /*09f4*/ 	.word	0x0000bee0
        /*09f8*/ 	.word	0x00000003
        /*09fc*/ 	.word	0x00000080
        /*0a00*/ 	.short	0x010a
        /*0a02*/ 	.byte	0xff
	.zero		1


	//   ....[140]....
        /*0a04*/ 	.word	0x0000bf40
        /*0a08*/ 	.word	0x00000000
        /*0a0c*/ 	.word	0x00000000
        /*0a10*/ 	.short	0x010a
        /*0a12*/ 	.byte	0xff
	.zero		1


	//   ....[141]....
        /*0a14*/ 	.word	0x0000bfa0
        /*0a18*/ 	.word	0x00000000
        /*0a1c*/ 	.word	0x00000000
        /*0a20*/ 	.short	0x010a
        /*0a22*/ 	.byte	0xff
	.zero		1


	//   ....[142]....
        /*0a24*/ 	.word	0x0000bff0
        /*0a28*/ 	.word	0x00000000
        /*0a2c*/ 	.word	0x000000e0
        /*0a30*/ 	.short	0x010a
        /*0a32*/ 	.byte	0xff
	.zero		1


	//   ....[143]....
        /*0a34*/ 	.word	0x0000c050
        /*0a38*/ 	.word	0x00000000
        /*0a3c*/ 	.word	0x00000090
        /*0a40*/ 	.short	0x010a
        /*0a42*/ 	.byte	0xff
	.zero		1


	//   ....[144]....
        /*0a44*/ 	.word	0x0000c0a0
        /*0a48*/ 	.word	0x00000000
        /*0a4c*/ 	.word	0x00000080
        /*0a50*/ 	.short	0x010a
        /*0a52*/ 	.byte	0xff
	.zero		1


	//   ....[145]....
        /*0a54*/ 	.word	0x0000c100
        /*0a58*/ 	.word	0x00000000
        /*0a5c*/ 	.word	0x00000090
        /*0a60*/ 	.short	0x010a
        /*0a62*/ 	.byte	0xff
	.zero		1


	//   ....[146]....
        /*0a64*/ 	.word	0x0000c160
        /*0a68*/ 	.word	0x00000005
        /*0a6c*/ 	.word	0x00000008
        /*0a70*/ 	.short	0x010a
        /*0a72*/ 	.byte	0xff
	.zero		1


	//   ....[147]....
        /*0a74*/ 	.word	0x0000c250
        /*0a78*/ 	.word	0x00000003
        /*0a7c*/ 	.word	0x00000008
        /*0a80*/ 	.short	0x010a
        /*0a82*/ 	.byte	0xff
	.zero		1


	//   ....[148]....
        /*0a84*/ 	.word	0x0000c2a0
        /*0a88*/ 	.word	0x00000000
        /*0a8c*/ 	.word	0x00000080
        /*0a90*/ 	.short	0x010a
        /*0a92*/ 	.byte	0xff
	.zero		1


	//   ....[149]....
        /*0a94*/ 	.word	0x0000c300
        /*0a98*/ 	.word	0x00000000
        /*0a9c*/ 	.word	0x000000c0
        /*0aa0*/ 	.short	0x010a
        /*0aa2*/ 	.byte	0xff
	.zero		1


	//   ....[150]....
        /*0aa4*/ 	.word	0x0000c360
        /*0aa8*/ 	.word	0x00000000
        /*0aac*/ 	.word	0x00000000
        /*0ab0*/ 	.short	0x010a
        /*0ab2*/ 	.byte	0xff
	.zero		1


	//   ....[151]....
        /*0ab4*/ 	.word	0x0000c3c0
        /*0ab8*/ 	.word	0x00000000
        /*0abc*/ 	.word	0x00000000
        /*0ac0*/ 	.short	0x010a
        /*0ac2*/ 	.byte	0xff
	.zero		1


	//   ....[152]....
        /*0ac4*/ 	.word	0x0000c420
        /*0ac8*/ 	.word	0x00000000
        /*0acc*/ 	.word	0x00000000
        /*0ad0*/ 	.short	0x010a
        /*0ad2*/ 	.byte	0xff
	.zero		1


	//   ....[153]....
        /*0ad4*/ 	.word	0x0000c480
        /*0ad8*/ 	.word	0x00000000
        /*0adc*/ 	.word	0x00000000
        /*0ae0*/ 	.short	0x010a
        /*0ae2*/ 	.byte	0xff
	.zero		1


	//   ....[154]....
        /*0ae4*/ 	.word	0x0000c4e0
        /*0ae8*/ 	.word	0x00000000
        /*0aec*/ 	.word	0x00000100
        /*0af0*/ 	.short	0x010a
        /*0af2*/ 	.byte	0xff
	.zero		1


	//   ....[155]....
        /*0af4*/ 	.word	0x0000c530
        /*0af8*/ 	.word	0x0000000c
        /*0afc*/ 	.word	0x00000080
        /*0b00*/ 	.short	0x010a
        /*0b02*/ 	.byte	0xff
	.zero		1


	//   ....[156]....
        /*0b04*/ 	.word	0x0000c590
        /*0b08*/ 	.word	0x00000000
        /*0b0c*/ 	.word	0x00000078
        /*0b10*/ 	.short	0x010a
        /*0b12*/ 	.byte	0xff
	.zero		1


	//   ....[157]....
        /*0b14*/ 	.word	0x0000c5f0
        /*0b18*/ 	.word	0x00000000
        /*0b1c*/ 	.word	0x00000050
        /*0b20*/ 	.short	0x010a
        /*0b22*/ 	.byte	0xff
	.zero		1


	//   ....[158]....
        /*0b24*/ 	.word	0x0000c650
        /*0b28*/ 	.word	0x00000000
        /*0b2c*/ 	.word	0x00000058
        /*0b30*/ 	.short	0x010a
        /*0b32*/ 	.byte	0xff
	.zero		1


	//   ....[159]....
        /*0b34*/ 	.word	0x0000c6b0
        /*0b38*/ 	.word	0x00000000
        /*0b3c*/ 	.word	0x00000060
        /*0b40*/ 	.short	0x010a
        /*0b42*/ 	.byte	0xff
	.zero		1


	//   ....[160]....
        /*0b44*/ 	.word	0x0000c710
        /*0b48*/ 	.word	0x00000000
        /*0b4c*/ 	.word	0x00000068
        /*0b50*/ 	.short	0x010a
        /*0b52*/ 	.byte	0xff
	.zero		1


	//   ....[161]....
        /*0b54*/ 	.word	0x0000c770
        /*0b58*/ 	.word	0x00000000
        /*0b5c*/ 	.word	0x00000050
        /*0b60*/ 	.short	0x010a
        /*0b62*/ 	.byte	0xff
	.zero		1


	//   ....[162]....
        /*0b64*/ 	.word	0x0000c7d0
        /*0b68*/ 	.word	0x00000000
        /*0b6c*/ 	.word	0x00000058
        /*0b70*/ 	.short	0x010a
        /*0b72*/ 	.byte	0xff
	.zero		1


	//   ....[163]....
        /*0b74*/ 	.word	0x0000c830
        /*0b78*/ 	.word	0x00000000
        /*0b7c*/ 	.word	0x00000060
        /*0b80*/ 	.short	0x010a
        /*0b82*/ 	.byte	0xff
	.zero		1


	//   ....[164]....
        /*0b84*/ 	.word	0x0000c890
        /*0b88*/ 	.word	0x00000000
        /*0b8c*/ 	.word	0x00000068
        /*0b90*/ 	.short	0x010a
        /*0b92*/ 	.byte	0xff
	.zero		1


	//   ....[165]....
        /*0b94*/ 	.word	0x0000c8f0
        /*0b98*/ 	.word	0x00000000
        /*0b9c*/ 	.word	0x00000050
        /*0ba0*/ 	.short	0x010a
        /*0ba2*/ 	.byte	0xff
	.zero		1


	//   ....[166]....
        /*0ba4*/ 	.word	0x0000c950
        /*0ba8*/ 	.word	0x00000000
        /*0bac*/ 	.word	0x00000058
        /*0bb0*/ 	.short	0x010a
        /*0bb2*/ 	.byte	0xff
	.zero		1


	//   ....[167]....
        /*0bb4*/ 	.word	0x0000c9b0
        /*0bb8*/ 	.word	0x00000002
        /*0bbc*/ 	.word	0x00000060
        /*0bc0*/ 	.short	0x010a
        /*0bc2*/ 	.byte	0xff
	.zero		1


	//   ....[168]....
        /*0bc4*/ 	.word	0x0000ca00
        /*0bc8*/ 	.word	0x00000000
        /*0bcc*/ 	.word	0x00000080
        /*0bd0*/ 	.short	0x010a
        /*0bd2*/ 	.byte	0xff
	.zero		1


	//   ....[169]....
        /*0bd4*/ 	.word	0x0000ca60
        /*0bd8*/ 	.word	0x00000002
        /*0bdc*/ 	.word	0x00000030
        /*0be0*/ 	.short	0x010a
        /*0be2*/ 	.byte	0xff
	.zero		1


	//   ....[170]....
        /*0be4*/ 	.word	0x0000cab0
        /*0be8*/ 	.word	0x00000049
        /*0bec*/ 	.word	0x000000a0
        /*0bf0*/ 	.short	0x010a
        /*0bf2*/ 	.byte	0xff
	.zero		1


	//   ....[171]....
        /*0bf4*/ 	.word	0x0000cb00
        /*0bf8*/ 	.word	0x00000002
        /*0bfc*/ 	.word	0x00000030
        /*0c00*/ 	.short	0x010a
        /*0c02*/ 	.byte	0xff
	.zero		1


	//   ....[172]....
        /*0c04*/ 	.word	0x0000cb50
        /*0c08*/ 	.word	0x00000000
        /*0c0c*/ 	.word	0x00000030
        /*0c10*/ 	.short	0x010a
        /*0c12*/ 	.byte	0xff
	.zero		1


	//   ....[173]....
        /*0c14*/ 	.word	0x0000cba0
        /*0c18*/ 	.word	0x00000000
        /*0c1c*/ 	.word	0x00000030
        /*0c20*/ 	.short	0x010a
        /*0c22*/ 	.byte	0xff
	.zero		1


	//   ....[174]....
        /*0c24*/ 	.word	0x0000cbf0
        /*0c28*/ 	.word	0x00000000
        /*0c2c*/ 	.word	0x00000030
        /*0c30*/ 	.short	0x010a
        /*0c32*/ 	.byte	0xff
	.zero		1


	//   ....[175]....
        /*0c34*/ 	.word	0x0000cc40
        /*0c38*/ 	.word	0x00000000
        /*0c3c*/ 	.word	0x00000030
        /*0c40*/ 	.short	0x010a
        /*0c42*/ 	.byte	0xff
	.zero		1


	//   ....[176]....
        /*0c44*/ 	.word	0x0000cc90
        /*0c48*/ 	.word	0x00000000
        /*0c4c*/ 	.word	0x00000030
        /*0c50*/ 	.short	0x010a
        /*0c52*/ 	.byte	0xff
	.zero		1


	//   ....[177]....
        /*0c54*/ 	.word	0x0000cce0
        /*0c58*/ 	.word	0x00000000
        /*0c5c*/ 	.word	0x00000030
        /*0c60*/ 	.short	0x010a
        /*0c62*/ 	.byte	0xff
	.zero		1


	//----- nvinfo : EIATTR_NUM_MBARRIERS
	.align		4
.L_47:
        /*0c64*/ 	.byte	0x03, 0x38
        /*0c66*/ 	.short	0x0021


	//----- nvinfo : EIATTR_EXIT_INSTR_OFFSETS
	.align		4
        /*0c68*/ 	.byte	0x04, 0x1c
        /*0c6a*/ 	.short	(.L_49 - .L_48)


	//   ....[0]....
.L_48:
        /*0c6c*/ 	.word	0x00002c80


	//   ....[1]....
        /*0c70*/ 	.word	0x00003170


	//   ....[2]....
        /*0c74*/ 	.word	0x000031d0


	//   ....[3]....
        /*0c78*/ 	.word	0x00004710


	//   ....[4]....
        /*0c7c*/ 	.word	0x00005e30


	//   ....[5]....
        /*0c80*/ 	.word	0x00005e70


	//   ....[6]....
        /*0c84*/ 	.word	0x0000bca0


	//   ....[7]....
        /*0c88*/ 	.word	0x0000bd20


	//   ....[8]....
        /*0c8c*/ 	.word	0x0000bd50


	//   ....[9]....
        /*0c90*/ 	.word	0x0000bdc0


	//----- nvinfo : EIATTR_MAX_THREADS
	.align		4
.L_49:
        /*0c94*/ 	.byte	0x04, 0x05
        /*0c96*/ 	.short	(.L_51 - .L_50)
.L_50:
        /*0c98*/ 	.word	0x00000100
        /*0c9c*/ 	.word	0x00000001
        /*0ca0*/ 	.word	0x00000001


	//----- nvinfo : EIATTR_CRS_STACK_SIZE
	.align		4
.L_51:
        /*0ca4*/ 	.byte	0x04, 0x1e
        /*0ca6*/ 	.short	(.L_53 - .L_52)
.L_52:
        /*0ca8*/ 	.word	0x00000000


	//----- nvinfo : EIATTR_CBANK_PARAM_SIZE
	.align		4
.L_53:
        /*0cac*/ 	.byte	0x03, 0x19
        /*0cae*/ 	.short	0x0800


	//----- nvinfo : EIATTR_PARAM_CBANK
	.align		4
        /*0cb0*/ 	.byte	0x04, 0x0a
        /*0cb2*/ 	.short	(.L_55 - .L_54)
	.align		4
.L_54:
        /*0cb4*/ 	.word	index@(.nv.constant0._ZN7cutlass13device_kernelINS_4gemm6kernel13GemmUniversalIN4cute5tupleIJiiiiEEENS1_10collective13CollectiveMmaINS1_35MainloopSm100TmaUmmaWarpSpecializedILi3ELi2ELi4ENS5_IJNS4_1CILi2EEESB_NSA_ILi1EEEEEEEENS5_IJNSA_ILi256EEENSA_ILi128EEENSA_ILi64EEEEEENS_10tfloat32_tENS5_IJlSC_lEEESJ_SK_NS4_8TiledMMAINS4_8MMA_AtomIJNS4_23SM100_MMA_TF32_2x1SM_SSISJ_SJ_fLi256ELi128ELNS4_4UMMA5MajorE0ELSP_0ELNSO_7ScaleInE0ELSQ_0EEEEEENS4_6LayoutINS5_IJSC_SC_SC_EEENS5_IJNSA_ILi0EEESV_SV_EEEEENS5_IJNS4_10UnderscoreESY_SY_EEEEENS4_28SM100_TMA_2SM_LOAD_MULTICASTENS4_14ComposedLayoutINS4_7SwizzleILi3ELi4ELi3EEENS4_18smem_ptr_flag_bitsILi32EEENST_INS5_IJNSA_ILi8EEENSA_ILi32EEEEEENS5_IJS18_SC_EEEEEEEvNS4_8identityENS4_18SM100_TMA_2SM_LOADES1C_vS1D_EENS_8epilogue10collective18CollectiveEpilogueINS1G_23Sm100TmaWarpSpecializedILi4ELi2ELi16ELb1ELb0EEEJNS5_IJSG_SG_SH_EEENS5_IJNST_ISG_SC_EENST_INSA_ILi16EEESC_EEEEESJ_SK_SJ_SK_NS1G_6fusion15FusionCallbacksIS1K_NS1Q_17LinearCombinationISJ_fSJ_fLNS_15FloatRoundStyleE2EEES1L_S1P_JEEENS4_5SM1004TMEM4LOAD26SM100_TMEM_LOAD_32dp32b16xENS4_13SM90_TMA_LOADENS12_INS13_ILi2ELi4ELi3EEES16_NST_INS5_IJS17_S1N_EEENS5_IJS1N_SC_EEEEEEENS4_39AutoVectorizingCopyWithAssumedAlignmentILi128EEENS4_14SM90_TMA_STOREES25_S27_S27_EEEvvEEEEvNT_6ParamsE)
        /*0cb8*/ 	.short	0x0380
        /*0cba*/ 	.short	0x0800


	//----- nvinfo : EIATTR_SW_WAR
	.align		4
.L_55:
        /*0cbc*/ 	.byte	0x04, 0x36
        /*0cbe*/ 	.short	(.L_57 - .L_56)
.L_56:
        /*0cc0*/ 	.word	0x00000008
.L_57:


//--------------------- .nv.callgraph             --------------------------
	.section	.nv.callgraph,"",@"SHT_CUDA_CALLGRAPH"
	.align	4
	.sectionentsize	8
	.align		4
        /*0000*/ 	.word	0x00000000
	.align		4
        /*0004*/ 	.word	0xffffffff
	.align		4
        /*0008*/ 	.word	index@(_ZN7cutlass13device_kernelINS_4gemm6kernel13GemmUniversalIN4cute5tupleIJiiiiEEENS1_10collective13CollectiveMmaINS1_35MainloopSm100TmaUmmaWarpSpecializedILi3ELi2ELi4ENS5_IJNS4_1CILi2EEESB_NSA_ILi1EEEEEEEENS5_IJNSA_ILi256EEENSA_ILi128EEENSA_ILi64EEEEEENS_10tfloat32_tENS5_IJlSC_lEEESJ_SK_NS4_8TiledMMAINS4_8MMA_AtomIJNS4_23SM100_MMA_TF32_2x1SM_SSISJ_SJ_fLi256ELi128ELNS4_4UMMA5MajorE0ELSP_0ELNSO_7ScaleInE0ELSQ_0EEEEEENS4_6LayoutINS5_IJSC_SC_SC_EEENS5_IJNSA_ILi0EEESV_SV_EEEEENS5_IJNS4_10UnderscoreESY_SY_EEEEENS4_28SM100_TMA_2SM_LOAD_MULTICASTENS4_14ComposedLayoutINS4_7SwizzleILi3ELi4ELi3EEENS4_18smem_ptr_flag_bitsILi32EEENST_INS5_IJNSA_ILi8EEENSA_ILi32EEEEEENS5_IJS18_SC_EEEEEEEvNS4_8identityENS4_18SM100_TMA_2SM_LOADES1C_vS1D_EENS_8epilogue10collective18CollectiveEpilogueINS1G_23Sm100TmaWarpSpecializedILi4ELi2ELi16ELb1ELb0EEEJNS5_IJSG_SG_SH_EEENS5_IJNST_ISG_SC_EENST_INSA_ILi16EEESC_EEEEESJ_SK_SJ_SK_NS1G_6fusion15FusionCallbacksIS1K_NS1Q_17LinearCombinationISJ_fSJ_fLNS_15FloatRoundStyleE2EEES1L_S1P_JEEENS4_5SM1004TMEM4LOAD26SM100_TMEM_LOAD_32dp32b16xENS4_13SM90_TMA_LOADENS12_INS13_ILi2ELi4ELi3EEES16_NST_INS5_IJS17_S1N_EEENS5_IJS1N_SC_EEEEEEENS4_39AutoVectorizingCopyWithAssumedAlignmentILi128EEENS4_14SM90_TMA_STOREES25_S27_S27_EEEvvEEEEvNT_6ParamsE)
	.align		4
        /*000c*/ 	.word	index@(__assertfail)
	.align		4
        /*0010*/ 	.word	0x00000000
	.align		4
        /*0014*/ 	.word	0xfffffffe
	.align		4
        /*0018*/ 	.word	0x00000000
	.align		4
        /*001c*/ 	.word	0xfffffffd
	.align		4
        /*0020*/ 	.word	0x00000000
	.align		4
        /*0024*/ 	.word	0xfffffffc


//--------------------- .nv.constant4             --------------------------
	.section	.nv.constant4,"a",@progbits
	.align	8
	.align		8
.nv.constant4:
        /*0000*/ 	.dword	__assertfail
	.align		8
        /*0008*/ 	.dword	__unnamed_1
	.align		8
        /*0010*/ 	.dword	__unnamed_2
	.align		8
        /*0018*/ 	.dword	_ZN40_INTERNAL_74e7b770_4_k_cu_00b822f4_102724cuda3std3__45__cpo5beginE
	.align		8
        /*0020*/ 	.dword	_ZN40_INTERNAL_74e7b770_4_k_cu_00b822f4_102724cuda3std3__45__cpo3endE
	.align		8
        /*0028*/ 	.dword	_ZN40_INTERNAL_74e7b770_4_k_cu_00b822f4_102724cuda3std3__45__cpo6cbeginE
	.align		8
        /*0030*/ 	.dword	_ZN40_INTERNAL_74e7b770_4_k_cu_00b822f4_102724cuda3std3__45__cpo4cendE
	.align		8
        /*0038*/ 	.dword	_ZN40_INTERNAL_74e7b770_4_k_cu_00b822f4_102724cuda3std3__442_GLOBAL__N__74e7b770_4_k_cu_00b822f4_102726ignoreE
	.align		8
        /*0040*/ 	.dword	_ZN40_INTERNAL_74e7b770_4_k_cu_00b822f4_102724cuda3std3__419piecewise_constructE
	.align		8
        /*0048*/ 	.dword	_ZN40_INTERNAL_74e7b770_4_k_cu_00b822f4_102724cuda3std3__48in_placeE
	.align		8
        /*0050*/ 	.dword	_ZN40_INTERNAL_74e7b770_4_k_cu_00b822f4_102724cuda3std6ranges3__45__cpo4swapE
	.align		8
        /*0058*/ 	.dword	_ZN40_INTERNAL_74e7b770_4_k_cu_00b822f4_102724cuda3std6ranges3__45__cpo9iter_moveE
	.align		8
        /*0060*/ 	.dword	_ZN40_INTERNAL_74e7b770_4_k_cu_00b822f4_102724cute7productE
	.align		8
        /*0068*/ 	.dword	_ZN40_INTERNAL_74e7b770_4_k_cu_00b822f4_102724cute1_E
	.align		8
        /*0070*/ 	.dword	$str$25
	.align		8
        /*0078*/ 	.dword	$str$26
	.align		8
        /*0080*/ 	.dword	$str$27
	.align		8
        /*0088*/ 	.dword	$str$28


//--------------------- .text._ZN7cutlass13device_kernelINS_4gemm6kernel13GemmUniversalIN4cute5tupleIJiiiiEEENS1_10collective13CollectiveMmaINS1_35MainloopSm100TmaUmmaWarpSpecializedILi3ELi2ELi4ENS5_IJNS4_1CILi2EEESB_NSA_ILi1EEEEEEEENS5_IJNSA_ILi256EEENSA_ILi128EEENSA_ILi64EEEEEENS_10tfloat32_tENS5_IJlSC_lEEESJ_SK_NS4_8TiledMMAINS4_8MMA_AtomIJNS4_23SM100_MMA_TF32_2x1SM_SSISJ_SJ_fLi256ELi128ELNS4_4UMMA5MajorE0ELSP_0ELNSO_7ScaleInE0ELSQ_0EEEEEENS4_6LayoutINS5_IJSC_SC_SC_EEENS5_IJNSA_ILi0EEESV_SV_EEEEENS5_IJNS4_10UnderscoreESY_SY_EEEEENS4_28SM100_TMA_2SM_LOAD_MULTICASTENS4_14ComposedLayoutINS4_7SwizzleILi3ELi4ELi3EEENS4_18smem_ptr_flag_bitsILi32EEENST_INS5_IJNSA_ILi8EEENSA_ILi32EEEEEENS5_IJS18_SC_EEEEEEEvNS4_8identityENS4_18SM100_TMA_2SM_LOADES1C_vS1D_EENS_8epilogue10collective18CollectiveEpilogueINS1G_23Sm100TmaWarpSpecializedILi4ELi2ELi16ELb1ELb0EEEJNS5_IJSG_SG_SH_EEENS5_IJNST_ISG_SC_EENST_INSA_ILi16EEESC_EEEEESJ_SK_SJ_SK_NS1G_6fusion15FusionCallbacksIS1K_NS1Q_17LinearCombinationISJ_fSJ_fLNS_15FloatRoundStyleE2EEES1L_S1P_JEEENS4_5SM1004TMEM4LOAD26SM100_TMEM_LOAD_32dp32b16xENS4_13SM90_TMA_LOADENS12_INS13_ILi2ELi4ELi3EEES16_NST_INS5_IJS17_S1N_EEENS5_IJS1N_SC_EEEEEEENS4_39AutoVectorizingCopyWithAssumedAlignmentILi128EEENS4_14SM90_TMA_STOREES25_S27_S27_EEEvvEEEEvNT_6ParamsE --------------------------
	.section	.text._ZN7cutlass13device_kernelINS_4gemm6kernel13GemmUniversalIN4cute5tupleIJiiiiEEENS1_10collective13CollectiveMmaINS1_35MainloopSm100TmaUmmaWarpSpecializedILi3ELi2ELi4ENS5_IJNS4_1CILi2EEESB_NSA_ILi1EEEEEEEENS5_IJNSA_ILi256EEENSA_ILi128EEENSA_ILi64EEEEEENS_10tfloat32_tENS5_IJlSC_lEEESJ_SK_NS4_8TiledMMAINS4_8MMA_AtomIJNS4_23SM100_MMA_TF32_2x1SM_SSISJ_SJ_fLi256ELi128ELNS4_4UMMA5MajorE0ELSP_0ELNSO_7ScaleInE0ELSQ_0EEEEEENS4_6LayoutINS5_IJSC_SC_SC_EEENS5_IJNSA_ILi0EEESV_SV_EEEEENS5_IJNS4_10UnderscoreESY_SY_EEEEENS4_28SM100_TMA_2SM_LOAD_MULTICASTENS4_14ComposedLayoutINS4_7SwizzleILi3ELi4ELi3EEENS4_18smem_ptr_flag_bitsILi32EEENST_INS5_IJNSA_ILi8EEENSA_ILi32EEEEEENS5_IJS18_SC_EEEEEEEvNS4_8identityENS4_18SM100_TMA_2SM_LOADES1C_vS1D_EENS_8epilogue10collective18CollectiveEpilogueINS1G_23Sm100TmaWarpSpecializedILi4ELi2ELi16ELb1ELb0EEEJNS5_IJSG_SG_SH_EEENS5_IJNST_ISG_SC_EENST_INSA_ILi16EEESC_EEEEESJ_SK_SJ_SK_NS1G_6fusion15FusionCallbacksIS1K_NS1Q_17LinearCombinationISJ_fSJ_fLNS_15FloatRoundStyleE2EEES1L_S1P_JEEENS4_5SM1004TMEM4LOAD26SM100_TMEM_LOAD_32dp32b16xENS4_13SM90_TMA_LOADENS12_INS13_ILi2ELi4ELi3EEES16_NST_INS5_IJS17_S1N_EEENS5_IJS1N_SC_EEEEEEENS4_39AutoVectorizingCopyWithAssumedAlignmentILi128EEENS4_14SM90_TMA_STOREES25_S27_S27_EEEvvEEEEvNT_6ParamsE,"ax",@progbits
	.align	128
.text._ZN7cutlass13device_kernelINS_4gemm6kernel13GemmUniversalIN4cute5tupleIJiiiiEEENS1_10collective13CollectiveMmaINS1_35MainloopSm100TmaUmmaWarpSpecializedILi3ELi2ELi4ENS5_IJNS4_1CILi2EEESB_NSA_ILi1EEEEEEEENS5_IJNSA_ILi256EEENSA_ILi128EEENSA_ILi64EEEEEENS_10tfloat32_tENS5_IJlSC_lEEESJ_SK_NS4_8TiledMMAINS4_8MMA_AtomIJNS4_23SM100_MMA_TF32_2x1SM_SSISJ_SJ_fLi256ELi128ELNS4_4UMMA5MajorE0ELSP_0ELNSO_7ScaleInE0ELSQ_0EEEEEENS4_6LayoutINS5_IJSC_SC_SC_EEENS5_IJNSA_ILi0EEESV_SV_EEEEENS5_IJNS4_10UnderscoreESY_SY_EEEEENS4_28SM100_TMA_2SM_LOAD_MULTICASTENS4_14ComposedLayoutINS4_7SwizzleILi3ELi4ELi3EEENS4_18smem_ptr_flag_bitsILi32EEENST_INS5_IJNSA_ILi8EEENSA_ILi32EEEEEENS5_IJS18_SC_EEEEEEEvNS4_8identityENS4_18SM100_TMA_2SM_LOADES1C_vS1D_EENS_8epilogue10collective18CollectiveEpilogueINS1G_23Sm100TmaWarpSpecializedILi4ELi2ELi16ELb1ELb0EEEJNS5_IJSG_SG_SH_EEENS5_IJNST_ISG_SC_EENST_INSA_ILi16EEESC_EEEEESJ_SK_SJ_SK_NS1G_6fusion15FusionCallbacksIS1K_NS1Q_17LinearCombinationISJ_fSJ_fLNS_15FloatRoundStyleE2EEES1L_S1P_JEEENS4_5SM1004TMEM4LOAD26SM100_TMEM_LOAD_32dp32b16xENS4_13SM90_TMA_LOADENS12_INS13_ILi2ELi4ELi3EEES16_NST_INS5_IJS17_S1N_EEENS5_IJS1N_SC_EEEEEEENS4_39AutoVectorizingCopyWithAssumedAlignmentILi128EEENS4_14SM90_TMA_STOREES25_S27_S27_EEEvvEEEEvNT_6ParamsE:
        .type           _ZN7cutlass13device_kernelINS_4gemm6kernel13GemmUniversalIN4cute5tupleIJiiiiEEENS1_10collective13CollectiveMmaINS1_35MainloopSm100TmaUmmaWarpSpecializedILi3ELi2ELi4ENS5_IJNS4_1CILi2EEESB_NSA_ILi1EEEEEEEENS5_IJNSA_ILi256EEENSA_ILi128EEENSA_ILi64EEEEEENS_10tfloat32_tENS5_IJlSC_lEEESJ_SK_NS4_8TiledMMAINS4_8MMA_AtomIJNS4_23SM100_MMA_TF32_2x1SM_SSISJ_SJ_fLi256ELi128ELNS4_4UMMA5MajorE0ELSP_0ELNSO_7ScaleInE0ELSQ_0EEEEEENS4_6LayoutINS5_IJSC_SC_SC_EEENS5_IJNSA_ILi0EEESV_SV_EEEEENS5_IJNS4_10UnderscoreESY_SY_EEEEENS4_28SM100_TMA_2SM_LOAD_MULTICASTENS4_14ComposedLayoutINS4_7SwizzleILi3ELi4ELi3EEENS4_18smem_ptr_flag_bitsILi32EEENST_INS5_IJNSA_ILi8EEENSA_ILi32EEEEEENS5_IJS18_SC_EEEEEEEvNS4_8identityENS4_18SM100_TMA_2SM_LOADES1C_vS1D_EENS_8epilogue10collective18CollectiveEpilogueINS1G_23Sm100TmaWarpSpecializedILi4ELi2ELi16ELb1ELb0EEEJNS5_IJSG_SG_SH_EEENS5_IJNST_ISG_SC_EENST_INSA_ILi16EEESC_EEEEESJ_SK_SJ_SK_NS1G_6fusion15FusionCallbacksIS1K_NS1Q_17LinearCombinationISJ_fSJ_fLNS_15FloatRoundStyleE2EEES1L_S1P_JEEENS4_5SM1004TMEM4LOAD26SM100_TMEM_LOAD_32dp32b16xENS4_13SM90_TMA_LOADENS12_INS13_ILi2ELi4ELi3EEES16_NST_INS5_IJS17_S1N_EEENS5_IJS1N_SC_EEEEEEENS4_39AutoVectorizingCopyWithAssumedAlignmentILi128EEENS4_14SM90_TMA_STOREES25_S27_S27_EEEvvEEEEvNT_6ParamsE,@function
        .size           _ZN7cutlass13device_kernelINS_4gemm6kernel13GemmUniversalIN4cute5tupleIJiiiiEEENS1_10collective13CollectiveMmaINS1_35MainloopSm100TmaUmmaWarpSpecializedILi3ELi2ELi4ENS5_IJNS4_1CILi2EEESB_NSA_ILi1EEEEEEEENS5_IJNSA_ILi256EEENSA_ILi128EEENSA_ILi64EEEEEENS_10tfloat32_tENS5_IJlSC_lEEESJ_SK_NS4_8TiledMMAINS4_8MMA_AtomIJNS4_23SM100_MMA_TF32_2x1SM_SSISJ_SJ_fLi256ELi128ELNS4_4UMMA5MajorE0ELSP_0ELNSO_7ScaleInE0ELSQ_0EEEEEENS4_6LayoutINS5_IJSC_SC_SC_EEENS5_IJNSA_ILi0EEESV_SV_EEEEENS5_IJNS4_10UnderscoreESY_SY_EEEEENS4_28SM100_TMA_2SM_LOAD_MULTICASTENS4_14ComposedLayoutINS4_7SwizzleILi3ELi4ELi3EEENS4_18smem_ptr_flag_bitsILi32EEENST_INS5_IJNSA_ILi8EEENSA_ILi32EEEEEENS5_IJS18_SC_EEEEEEEvNS4_8identityENS4_18SM100_TMA_2SM_LOADES1C_vS1D_EENS_8epilogue10collective18CollectiveEpilogueINS1G_23Sm100TmaWarpSpecializedILi4ELi2ELi16ELb1ELb0EEEJNS5_IJSG_SG_SH_EEENS5_IJNST_ISG_SC_EENST_INSA_ILi16EEESC_EEEEESJ_SK_SJ_SK_NS1G_6fusion15FusionCallbacksIS1K_NS1Q_17LinearCombinationISJ_fSJ_fLNS_15FloatRoundStyleE2EEES1L_S1P_JEEENS4_5SM1004TMEM4LOAD26SM100_TMEM_LOAD_32dp32b16xENS4_13SM90_TMA_LOADENS12_INS13_ILi2ELi4ELi3EEES16_NST_INS5_IJS17_S1N_EEENS5_IJS1N_SC_EEEEEEENS4_39AutoVectorizingCopyWithAssumedAlignmentILi128EEENS4_14SM90_TMA_STOREES25_S27_S27_EEEvvEEEEvNT_6ParamsE,(.L_x_240 - _ZN7cutlass13device_kernelINS_4gemm6kernel13GemmUniversalIN4cute5tupleIJiiiiEEENS1_10collective13CollectiveMmaINS1_35MainloopSm100TmaUmmaWarpSpecializedILi3ELi2ELi4ENS5_IJNS4_1CILi2EEESB_NSA_ILi1EEEEEEEENS5_IJNSA_ILi256EEENSA_ILi128EEENSA_ILi64EEEEEENS_10tfloat32_tENS5_IJlSC_lEEESJ_SK_NS4_8TiledMMAINS4_8MMA_AtomIJNS4_23SM100_MMA_TF32_2x1SM_SSISJ_SJ_fLi256ELi128ELNS4_4UMMA5MajorE0ELSP_0ELNSO_7ScaleInE0ELSQ_0EEEEEENS4_6LayoutINS5_IJSC_SC_SC_EEENS5_IJNSA_ILi0EEESV_SV_EEEEENS5_IJNS4_10UnderscoreESY_SY_EEEEENS4_28SM100_TMA_2SM_LOAD_MULTICASTENS4_14ComposedLayoutINS4_7SwizzleILi3ELi4ELi3EEENS4_18smem_ptr_flag_bitsILi32EEENST_INS5_IJNSA_ILi8EEENSA_ILi32EEEEEENS5_IJS18_SC_EEEEEEEvNS4_8identityENS4_18SM100_TMA_2SM_LOADES1C_vS1D_EENS_8epilogue10collective18CollectiveEpilogueINS1G_23Sm100TmaWarpSpecializedILi4ELi2ELi16ELb1ELb0EEEJNS5_IJSG_SG_SH_EEENS5_IJNST_ISG_SC_EENST_INSA_ILi16EEESC_EEEEESJ_SK_SJ_SK_NS1G_6fusion15FusionCallbacksIS1K_NS1Q_17LinearCombinationISJ_fSJ_fLNS_15FloatRoundStyleE2EEES1L_S1P_JEEENS4_5SM1004TMEM4LOAD26SM100_TMEM_LOAD_32dp32b16xENS4_13SM90_TMA_LOADENS12_INS13_ILi2ELi4ELi3EEES16_NST_INS5_IJS17_S1N_EEENS5_IJS1N_SC_EEEEEEENS4_39AutoVectorizingCopyWithAssumedAlignmentILi128EEENS4_14SM90_TMA_STOREES25_S27_S27_EEEvvEEEEvNT_6ParamsE)
        .other          _ZN7cutlass13device_kernelINS_4gemm6kernel13GemmUniversalIN4cute5tupleIJiiiiEEENS1_10collective13CollectiveMmaINS1_35MainloopSm100TmaUmmaWarpSpecializedILi3ELi2ELi4ENS5_IJNS4_1CILi2EEESB_NSA_ILi1EEEEEEEENS5_IJNSA_ILi256EEENSA_ILi128EEENSA_ILi64EEEEEENS_10tfloat32_tENS5_IJlSC_lEEESJ_SK_NS4_8TiledMMAINS4_8MMA_AtomIJNS4_23SM100_MMA_TF32_2x1SM_SSISJ_SJ_fLi256ELi128ELNS4_4UMMA5MajorE0ELSP_0ELNSO_7ScaleInE0ELSQ_0EEEEEENS4_6LayoutINS5_IJSC_SC_SC_EEENS5_IJNSA_ILi0EEESV_SV_EEEEENS5_IJNS4_10UnderscoreESY_SY_EEEEENS4_28SM100_TMA_2SM_LOAD_MULTICASTENS4_14ComposedLayoutINS4_7SwizzleILi3ELi4ELi3EEENS4_18smem_ptr_flag_bitsILi32EEENST_INS5_IJNSA_ILi8EEENSA_ILi32EEEEEENS5_IJS18_SC_EEEEEEEvNS4_8identityENS4_18SM100_TMA_2SM_LOADES1C_vS1D_EENS_8epilogue10collective18CollectiveEpilogueINS1G_23Sm100TmaWarpSpecializedILi4ELi2ELi16ELb1ELb0EEEJNS5_IJSG_SG_SH_EEENS5_IJNST_ISG_SC_EENST_INSA_ILi16EEESC_EEEEESJ_SK_SJ_SK_NS1G_6fusion15FusionCallbacksIS1K_NS1Q_17LinearCombinationISJ_fSJ_fLNS_15FloatRoundStyleE2EEES1L_S1P_JEEENS4_5SM1004TMEM4LOAD26SM100_TMEM_LOAD_32dp32b16xENS4_13SM90_TMA_LOADENS12_INS13_ILi2ELi4ELi3EEES16_NST_INS5_IJS17_S1N_EEENS5_IJS1N_SC_EEEEEEENS4_39AutoVectorizingCopyWithAssumedAlignmentILi128EEENS4_14SM90_TMA_STOREES25_S27_S27_EEEvvEEEEvNT_6ParamsE,@"STO_CUDA_ENTRY STV_DEFAULT"
_ZN7cutlass13device_kernelINS_4gemm6kernel13GemmUniversalIN4cute5tupleIJiiiiEEENS1_10collective13CollectiveMmaINS1_35MainloopSm100TmaUmmaWarpSpecializedILi3ELi2ELi4ENS5_IJNS4_1CILi2EEESB_NSA_ILi1EEEEEEEENS5_IJNSA_ILi256EEENSA_ILi128EEENSA_ILi64EEEEEENS_10tfloat32_tENS5_IJlSC_lEEESJ_SK_NS4_8TiledMMAINS4_8MMA_AtomIJNS4_23SM100_MMA_TF32_2x1SM_SSISJ_SJ_fLi256ELi128ELNS4_4UMMA5MajorE0ELSP_0ELNSO_7ScaleInE0ELSQ_0EEEEEENS4_6LayoutINS5_IJSC_SC_SC_EEENS5_IJNSA_ILi0EEESV_SV_EEEEENS5_IJNS4_10UnderscoreESY_SY_EEEEENS4_28SM100_TMA_2SM_LOAD_MULTICASTENS4_14ComposedLayoutINS4_7SwizzleILi3ELi4ELi3EEENS4_18smem_ptr_flag_bitsILi32EEENST_INS5_IJNSA_ILi8EEENSA_ILi32EEEEEENS5_IJS18_SC_EEEEEEEvNS4_8identityENS4_18SM100_TMA_2SM_LOADES1C_vS1D_EENS_8epilogue10collective18CollectiveEpilogueINS1G_23Sm100TmaWarpSpecializedILi4ELi2ELi16ELb1ELb0EEEJNS5_IJSG_SG_SH_EEENS5_IJNST_ISG_SC_EENST_INSA_ILi16EEESC_EEEEESJ_SK_SJ_SK_NS1G_6fusion15FusionCallbacksIS1K_NS1Q_17LinearCombinationISJ_fSJ_fLNS_15FloatRoundStyleE2EEES1L_S1P_JEEENS4_5SM1004TMEM4LOAD26SM100_TMEM_LOAD_32dp32b16xENS4_13SM90_TMA_LOADENS12_INS13_ILi2ELi4ELi3EEES16_NST_INS5_IJS17_S1N_EEENS5_IJS1N_SC_EEEEEEENS4_39AutoVectorizingCopyWithAssumedAlignmentILi128EEENS4_14SM90_TMA_STOREES25_S27_S27_EEEvvEEEEvNT_6ParamsE:
[----:B------:R-:W1:Y:S01]  /*0000*/  LDC R1, c[0x0][0x37c] ;  /* 0x0000df00ff017b82 */ /* 0x000e620000000800 */
[----:B------:R-:W2:Y:S01]  /*0010*/  S2R R66, SR_TID.X ;  /* 0x0000000000427919 */ /* 0x000ea20000002100 */
[----:B------:R-:W3:Y:S06]  /*0020*/  LDCU.64 UR8, c[0x0][0x890] ;  /* 0x00011200ff0877ac */ /* 0x000eec0008000a00 */
[----:B------:R-:W4:Y:S01]  /*0030*/  S2UR UR52, SR_CgaCtaId ;  /* 0x00000000003479c3 */ /* 0x000f220000008800 */
[----:B------:R-:W-:Y:S02]  /*0040*/  PRMT R52, RZ, 0x7610, R52 ;  /* 0x00007610ff347816 */ /* 0x000fe40000000034 */
[----:B------:R-:W-:Y:S01]  /*0050*/  ELECT P1, URZ, PT ;  /* 0x0000000000ff782f */ /* 0x000fe20003820000 */
[----:B---3--:R-:W-:-:S04]  /*0060*/  UISETP.NE.U32.AND UP0, UPT, UR8, URZ, UPT ;  /* 0x000000ff0800728c */ /* 0x008fc8000bf05070 */
[----:B------:R-:W-:Y:S02]  /*0070*/  UISETP.NE.AND.EX UP0, UPT, UR9, URZ, UPT, UP0 ;  /* 0x000000ff0900728c */ /* 0x000fe4000bf05300 */
[----:B----4-:R-:W-:Y:S02]  /*0080*/  ULOP3.LUT UR68, UR52, 0x1, URZ, 0xc0, !UPT ;  /* 0x0000000134447892 */ /* 0x010fe4000f8ec0ff */
[----:B------:R-:W-:Y:S01]  /*0090*/  ULOP3.LUT UR69, UR52, 0x1, URZ, 0x3c, !UPT ;  /* 0x0000000134457892 */ /* 0x000fe2000f8e3cff */
[----:B--2---:R-:W-:-:S05]  /*00a0*/  SHF.R.U32.HI R53, RZ, 0x5, R66 ;  /* 0x00000005ff357819 */ /* 0x004fca0000011642 */
[----:B------:R-:W2:Y:S02]  /*00b0*/  SHFL.IDX PT, R0, R53, RZ, 0x1f ;  /* 0x00001fff35007589 */ /* 0x000ea400000e0000 */
[----:B--2---:R-:W-:Y:S01]  /*00c0*/  R2UR UR18, R0 ;  /* 0x00000000001272ca */ /* 0x004fe200000e0000 */
[----:B-1----:R-:W-:-:S14]  /*00d0*/  BRA.U UP0, `(.L_x_0) ;  /* 0x0000000100307547 */ /* 0x002fdc000b800000 */
[----:B------:R-:W1:Y:S02]  /*00e0*/  LDCU.64 UR4, c[0x0][0x888] ;  /* 0x00011100ff0477ac */ /* 0x000e640008000a00 */
[----:B-1----:R-:W-:-:S04]  /*00f0*/  UISETP.NE.U32.AND UP0, UPT, UR4, URZ, UPT ;  /* 0x000000ff0400728c */ /* 0x002fc8000bf05070 */
[----:B------:R-:W-:-:S09]  /*0100*/  UISETP.NE.AND.EX UP0, UPT, UR5, URZ, UPT, UP0 ;  /* 0x000000ff0500728c */ /* 0x000fd2000bf05300 */
[----:B------:R-:W-:Y:S05]  /*0110*/  BRA.U !UP0, `(.L_x_1) ;  /* 0x0000000108147547 */ /* 0x000fea000b800000 */
[----:B------:R-:W1:Y:S01]  /*0120*/  LDC.64 R2, c[0x0][0x888] ;  /* 0x00022200ff027b82 */ /* 0x000e620000000a00 */
[----:B------:R-:W1:Y:S02]  /*0130*/  LDCU.64 UR4, c[0x0][0x358] ;  /* 0x00006b00ff0477ac */ /* 0x000e640008000a00 */
[----:B-1----:R1:W5:Y:S01]  /*0140*/  LDG.E R27, desc[UR4][R2.64] ;  /* 0x00000004021b7981 */ /* 0x002362000c1e1900 */
[----:B------:R-:W-:Y:S01]  /*0150*/  HFMA2 R52, -RZ, RZ, 0, 5.9604644775390625e-08 ;  /* 0x00000001ff347431 */ /* 0x000fe200000001ff */
[----:B------:R-:W-:Y:S05]  /*0160*/  BRA `(.L_x_0) ;  /* 0x00000000000c7947 */ /* 0x000fea0003800000 */
.L_x_1:
[----:B------:R-:W1:Y:S01]  /*0170*/  LDCU UR4, c[0x0][0x880] ;  /* 0x00011000ff0477ac */ /* 0x000e620008000800 */
[----:B------:R-:W-:Y:S01]  /*0180*/  HFMA2 R52, -RZ, RZ, 0, 5.9604644775390625e-08 ;  /* 0x00000001ff347431 */ /* 0x000fe200000001ff */
[----:B-1----:R-:W-:-:S07]  /*0190*/  MOV R27, UR4 ;  /* 0x00000004001b7c02 */ /* 0x002fce0008000f00 */
.L_x_0:
[----:B------:R-:W2:Y:S02]  /*01a0*/  LDCU.64 UR4, c[0x0][0x8b0] ;  /* 0x00011600ff0477ac */ /* 0x000ea40008000a00 */
[----:B--2---:R-:W-:-:S04]  /*01b0*/  UISETP.NE.U32.AND UP0, UPT, UR4, URZ, UPT ;  /* 0x000000ff0400728c */ /* 0x004fc8000bf05070 */
[----:B------:R-:W-:-:S09]  /*01c0*/  UISETP.NE.AND.EX UP0, UPT, UR5, URZ, UPT, UP0 ;  /* 0x000000ff0500728c */ /* 0x000fd2000bf05300 */
[----:B------:R-:W-:Y:S05]  /*01d0*/  BRA.U UP0, `(.L_x_2) ;  /* 0x0000000100287547 */ /* 0x000fea000b800000 */
[----:B------:R-:W2:Y:S02]  /*01e0*/  LDCU.64 UR4, c[0x0][0x8a8] ;  /* 0x00011500ff0477ac */ /* 0x000ea40008000a00 */
[----:B--2---:R-:W-:-:S04]  /*01f0*/  UISETP.NE.U32.AND UP0, UPT, UR4, URZ, UPT ;  /* 0x000000ff0400728c */ /* 0x004fc8000bf05070 */
[----:B------:R-:W-:-:S09]  /*0200*/  UISETP.NE.AND.EX UP0, UPT, UR5, URZ, UPT, UP0 ;  /* 0x000000ff0500728c */ /* 0x000fd2000bf05300 */
[----:B------:R-:W-:Y:S05]  /*0210*/  BRA.U !UP0, `(.L_x_3) ;  /* 0x0000000108107547 */ /* 0x000fea000b800000 */
[----:B------:R-:W2:Y:S01]  /*0220*/  LDC.64 R24, c[0x0][0x8a8] ;  /* 0x00022a00ff187b82 */ /* 0x000ea20000000a00 */
[----:B------:R-:W2:Y:S02]  /*0230*/  LDCU.64 UR4, c[0x0][0x358] ;  /* 0x00006b00ff0477ac */ /* 0x000ea40008000a00 */
[----:B--2---:R2:W5:Y:S01]  /*0240*/  LDG.E R24, desc[UR4][R24.64] ;  /* 0x0000000418187981 */ /* 0x004562000c1e1900 */
[----:B------:R-:W-:Y:S05]  /*0250*/  BRA `(.L_x_2) ;  /* 0x0000000000087947 */ /* 0x000fea0003800000 */
.L_x_3:
[----:B------:R-:W2:Y:S02]  /*0260*/  LDCU UR4, c[0x0][0x8a0] ;  /* 0x00011400ff0477ac */ /* 0x000ea40008000800 */
[----:B--2---:R-:W-:Y:S02]  /*0270*/  MOV R24, UR4 ;  /* 0x0000000400187c02 */ /* 0x004fe40008000f00 */
.L_x_2:
[----:B------:R-:W-:Y:S01]  /*0280*/  IMAD.U32 R0, RZ, RZ, UR18 ;  /* 0x00000012ff007e24 */ /* 0x000fe2000f8e00ff */
[----:B------:R-:W-:Y:S04]  /*0290*/  BSSY.RECONVERGENT B0, `(.L_x_4) ;  /* 0x000000c000007945 */ /* 0x000fe80003800200 */
[C---:B------:R-:W-:Y:S02]  /*02a0*/  ISETP.NE.OR P2, PT, R0.reuse, 0x1, !P1 ;  /* 0x000000010000780c */ /* 0x040fe40004f45670 */
[----:B------:R-:W-:-:S11]  /*02b0*/  ISETP.NE.OR P0, PT, R0, 0x3, !P1 ;  /* 0x000000030000780c */ /* 0x000fd60004f05670 */
[----:B------:R-:W-:Y:S05]  /*02c0*/  @P2 BRA `(.L_x_5) ;  /* 0x0000000000202947 */ /* 0x000fea0003800000 */
[----:B------:R-:W3:Y:S02]  /*02d0*/  LDCU.64 UR4, c[0x0][0x348] ;  /* 0x00006900ff0477ac */ /* 0x000ee40008000a00 */
[----:B---3--:R-:W-:Y:S02]  /*02e0*/  UIADD3 UR6, UP1, UPT, UR4, 0x80, URZ ;  /* 0x0000008004067890 */ /* 0x008fe4000ff3e0ff */
[----:B------:R-:W-:Y:S02]  /*02f0*/  UIADD3 UR4, UP0, UPT, UR4, 0x180, URZ ;  /* 0x0000018004047890 */ /* 0x000fe4000ff1e0ff */
[----:B------:R-:W-:Y:S02]  /*0300*/  UIADD3.X UR7, UPT, UPT, URZ, UR5, URZ, UP1, !UPT ;  /* 0x00000005ff077290 */ /* 0x000fe40008ffe4ff */
[----:B------:R-:W-:-:S07]  /*0310*/  UIADD3.X UR5, UPT, UPT, URZ, UR5, URZ, UP0, !UPT ;  /* 0x00000005ff057290 */ /* 0x000fce00087fe4ff */
[----:B------:R3:W-:Y:S02]  /*0320*/  UTMACCTL.PF [UR6] ;  /* 0x00000000060079b9 */ /* 0x0007e40008040000 */
[----:B------:R3:W-:Y:S02]  /*0330*/  UTMACCTL.PF [UR4] ;  /* 0x00000000040079b9 */ /* 0x0007e40008040000 */
[----:B---3--:R-:W-:Y:S01]  /*0340*/  NOP ;  /* 0x0000000000007918 */ /* 0x008fe20000000000 */
.L_x_5:
[----:B------:R-:W-:Y:S05]  /*0350*/  BSYNC.RECONVERGENT B0 ;  /* 0x0000000000007941 */ /* 0x000fea0003800200 */
.L_x_4:
[----:B------:R-:W-:Y:S04]  /*0360*/  BSSY.RECONVERGENT B0, `(.L_x_6) ;  /* 0x000000a000007945 */ /* 0x000fe80003800200 */
        /* <DEDUP_REMOVED lines=9> */
.L_x_7:
[----:B------:R-:W-:Y:S05]  /*0400*/  BSYNC.RECONVERGENT B0 ;  /* 0x0000000000007941 */ /* 0x000fea0003800200 */
.L_x_6:
[----:B------:R-:W3:Y:S01]  /*0410*/  LDCU.64 UR4, c[0x0][0x888] ;  /* 0x00011100ff0477ac */ /* 0x000ee20008000a00 */
[----:B------:R-:W-:Y:S02]  /*0420*/  UISETP.EQ.U32.AND UP1, UPT, UR8, URZ, UPT ;  /* 0x000000ff0800728c */ /* 0x000fe4000bf22070 */
[----:B------:R-:W-:Y:S02]  /*0430*/  UPLOP3.LUT UP3, UPT, UPT, UPT, UPT, 0x80, 0x8 ;  /* 0x000000000008789c */ /* 0x000fe40003f6f070 */
[----:B---3--:R-:W-:-:S04]  /*0440*/  UISETP.NE.U32.AND UP0, UPT, UR4, URZ, UPT ;  /* 0x000000ff0400728c */ /* 0x008fc8000bf05070 */
[----:B------:R-:W-:-:S04]  /*0450*/  UISETP.NE.AND.EX UP0, UPT, UR5, URZ, UPT, UP0 ;  /* 0x000000ff0500728c */ /* 0x000fc8000bf05300 */
[----:B------:R-:W-:-:S04]  /*0460*/  UISETP.EQ.OR.EX UP2, UPT, UR9, URZ, !UP0, UP1 ;  /* 0x000000ff0900728c */ /* 0x000fc8000c742710 */
[----:B------:R-:W-:-:S06]  /*0470*/  UP2UR UR4, UPR, URZ, 0x4 ;  /* 0x00000004ff047883 */ /* 0x000fcc0008000000 */
[----:B------:R-:W-:Y:S01]  /*0480*/  MOV R56, UR4 ;  /* 0x0000000400387c02 */ /* 0x000fe20008000f00 */
[----:B------:R-:W-:Y:S06]  /*0490*/  BRA.U !UP2, `(.L_x_8) ;  /* 0x000000010a207547 */ /* 0x000fec000b800000 */
[----:B------:R-:W-:Y:S01]  /*04a0*/  UISETP.NE.U32.AND UP1, UPT, UR8, URZ, UPT ;  /* 0x000000ff0800728c */ /* 0x000fe2000bf25070 */
[----:B-----5:R-:W-:Y:S01]  /*04b0*/  FSETP.NEU.AND P0, PT, R27, RZ, PT ;  /* 0x000000ff1b00720b */ /* 0x020fe20003f0d000 */
[----:B------:R-:W-:Y:S02]  /*04c0*/  USEL UR4, URZ, 0xffffffff, UP0 ;  /* 0xffffffffff047887 */ /* 0x000fe40008000000 */
[----:B------:R-:W-:-:S10]  /*04d0*/  UISETP.NE.AND.EX UP1, UPT, UR9, URZ, UPT, UP1 ;  /* 0x000000ff0900728c */ /* 0x000fd4000bf25310 */
[----:B------:R-:W-:Y:S01]  /*04e0*/  VOTEU.ANY UP0, P0 ;  /* 0x0000000000ff7886 */ /* 0x000fe20000000100 */
[----:B------:R-:W-:-:S04]  /*04f0*/  @!UP1 USEL UR4, URZ, 0xffffffff, UP0 ;  /* 0xffffffffff049887 */ /* 0x000fc80008000000 */
[----:B------:R-:W-:-:S04]  /*0500*/  ULOP3.LUT UR4, UR4, 0x1, URZ, 0xc0, !UPT ;  /* 0x0000000104047892 */ /* 0x000fc8000f8ec0ff */
[----:B------:R-:W-:-:S11]  /*0510*/  UISETP.NE.U32.AND UP3, UPT, UR4, 0x1, UPT ;  /* 0x000000010400788c */ /* 0x000fd6000bf65070 */
.L_x_8:
[----:B------:R-:W3:Y:S01]  /*0520*/  SHFL.IDX PT, R0, R53, RZ, 0x1f ;  /* 0x00001fff35007589 */ /* 0x000ee200000e0000 */
[----:B------:R-:W-:-:S04]  /*0530*/  UISETP.NE.AND UP0, UPT, UR18, 0x2, UPT ;  /* 0x000000021200788c */ /* 0x000fc8000bf05270 */
[----:B------:R-:W-:Y:S02]  /*0540*/  UISETP.EQ.AND UP1, UPT, UR68, URZ, !UP0 ;  /* 0x000000ff4400728c */ /* 0x000fe4000c722270 */
[----:B------:R-:W-:-:S04]  /*0550*/  USEL UR54, URZ, 0x1, UP0 ;  /* 0x00000001ff367887 */ /* 0x000fc80008000000 */
[----:B------:R-:W-:Y:S02]  /*0560*/  PLOP3.LUT P3, PT, P1, PT, UP1, 0x80, 0x8 ;  /* 0x000000000008781c */ /* 0x000fe40000f6f018 */
[----:B---3--:R-:W-:-:S13]  /*0570*/  ISETP.NE.AND P0, PT, R0, RZ, PT ;  /* 0x000000ff0000720c */ /* 0x008fda0003f05270 */
[----:B------:R-:W-:Y:S05]  /*0580*/  @P0 BRA `(.L_x_9) ;  /* 0x00000000004c0947 */ /* 0x000fea0003800000 */
[----:B------:R-:W-:Y:S01]  /*0590*/  UMOV UR4, 0x400 ;  /* 0x0000040000047882 */ /* 0x000fe20000000000 */
[----:B------:R-:W-:Y:S01]  /*05a0*/  UMOV UR8, 0x1 ;  /* 0x0000000100087882 */ /* 0x000fe20000000000 */
[----:B------:R-:W-:Y:S01]  /*05b0*/  UMOV UR6, 0x2 ;  /* 0x0000000200067882 */ /* 0x000fe20000000000 */
[----:B------:R-:W-:Y:S02]  /*05c0*/  ULEA UR4, UR52, UR4, 0x18 ;  /* 0x0000000434047291 */ /* 0x000fe4000f8ec0ff */
[----:B------:R-:W-:-:S04]  /*05d0*/  UIADD3 UR8, UPT, UPT, -UR8, 0x100000, URZ ;  /* 0x0010000008087890 */ /* 0x000fc8000fffe1ff */
[----:B------:R-:W-:Y:S02]  /*05e0*/  USHF.L.U32 UR9, UR8, 0xb, URZ ;  /* 0x0000000b08097899 */ /* 0x000fe400080006ff */
[----:B------:R-:W-:Y:S02]  /*05f0*/  USHF.L.U32 UR8, UR8, 0x1, URZ ;  /* 0x0000000108087899 */ /* 0x000fe400080006ff */
[----:B------:R-:W-:-:S04]  /*0600*/  UIADD3 UR6, UPT, UPT, -UR6, 0x100000, URZ ;  /* 0x0010000006067890 */ /* 0x000fc8000fffe1ff */
[----:B------:R-:W-:Y:S02]  /*0610*/  USHF.L.U32 UR7, UR6, 0xb, URZ ;  /* 0x0000000b06077899 */ /* 0x000fe400080006ff */
[----:B------:R-:W-:Y:S01]  /*0620*/  USHF.L.U32 UR6, UR6, 0x1, URZ ;  /* 0x0000000106067899 */ /* 0x000fe200080006ff */
[----:B------:R-:W-:Y:S01]  /*0630*/  ELECT P0, URZ, PT ;  /* 0x0000000000ff782f */ /* 0x000fe20003800000 */
[----:B------:R-:W3:Y:S02]  /*0640*/  FENCE.VIEW.ASYNC.S ;  /* 0x00000000000073c6 */ /* 0x000ee40000000000 */
[----:B---3--:R3:W4:Y:S08]  /*0650*/  SYNCS.EXCH.64 URZ, [UR4], UR8 ;  /* 0x0000000804ff75b2 */ /* 0x0087300008000100 */
[----:B------:R3:W1:Y:S01]  /*0660*/  SYNCS.EXCH.64 URZ, [UR4+0x18], UR6 ;  /* 0x0000180604ff75b2 */ /* 0x0006620008000100 */
[----:B------:R3:W1:Y:S01]  /*0670*/  SYNCS.EXCH.64 URZ, [UR4+0x8], UR8 ;  /* 0x0000080804ff75b2 */ /* 0x0006620008000100 */
[----:B------:R3:W1:Y:S01]  /*0680*/  SYNCS.EXCH.64 URZ, [UR4+0x20], UR6 ;  /* 0x0000200604ff75b2 */ /* 0x0006620008000100 */
[----:B------:R3:W1:Y:S01]  /*0690*/  SYNCS.EXCH.64 URZ, [UR4+0x10], UR8 ;  /* 0x0000100804ff75b2 */ /* 0x0006620008000100 */
[----:B------:R3:W1:Y:S01]  /*06a0*/  SYNCS.EXCH.64 URZ, [UR4+0x28], UR6 ;  /* 0x0000280604ff75b2 */ /* 0x0006620008000100 */
[----:B------:R-:W-:Y:S01]  /*06b0*/  NOP ;  /* 0x0000000000007918 */ /* 0x000fe20000000000 */
.L_x_9:
[----:B------:R-:W2:Y:S01]  /*06c0*/  SHFL.IDX PT, R0, R53, RZ, 0x1f ;  /* 0x00001fff35007589 */ /* 0x000ea200000e0000 */
[----:B------:R-:W-:Y:S01]  /*06d0*/  NOP ;  /* 0x0000000000007918 */ /* 0x000fe20000000000 */
[----:B--2---:R-:W-:-:S13]  /*06e0*/  ISETP.NE.AND P0, PT, R0, 0x1, PT ;  /* 0x000000010000780c */ /* 0x004fda0003f05270 */
[----:B------:R-:W-:Y:S05]  /*06f0*/  @P0 BRA `(.L_x_10) ;  /* 0x0000000000540947 */ /* 0x000fea0003800000 */
[----:B---3--:R-:W-:Y:S01]  /*0700*/  UMOV UR4, 0x400 ;  /* 0x0000040000047882 */ /* 0x008fe20000000000 */
        /* <DEDUP_REMOVED lines=10> */
[----:B------:R-:W2:Y:S02]  /*07b0*/  FENCE.VIEW.ASYNC.S ;  /* 0x00000000000073c6 */ /* 0x000ea40000000000 */
[----:B--2---:R2:W3:Y:S08]  /*07c0*/  SYNCS.EXCH.64 URZ, [UR4+0x30], UR8 ;  /* 0x0000300804ff75b2 */ /* 0x0044f00008000100 */
[----:B------:R2:W1:Y:S01]  /*07d0*/  SYNCS.EXCH.64 URZ, [UR4+0x50], UR6 ;  /* 0x0000500604ff75b2 */ /* 0x0004620008000100 */
[----:B------:R2:W1:Y:S01]  /*07e0*/  SYNCS.EXCH.64 URZ, [UR4+0x38], UR8 ;  /* 0x0000380804ff75b2 */ /* 0x0004620008000100 */
[----:B------:R2:W1:Y:S01]  /*07f0*/  SYNCS.EXCH.64 URZ, [UR4+0x58], UR6 ;  /* 0x0000580604ff75b2 */ /* 0x0004620008000100 */
[----:B------:R2:W1:Y:S01]  /*0800*/  SYNCS.EXCH.64 URZ, [UR4+0x40], UR8 ;  /* 0x0000400804ff75b2 */ /* 0x0004620008000100 */
[----:B------:R2:W1:Y:S01]  /*0810*/  SYNCS.EXCH.64 URZ, [UR4+0x60], UR6 ;  /* 0x0000600604ff75b2 */ /* 0x0004620008000100 */
[----:B------:R2:W1:Y:S01]  /*0820*/  SYNCS.EXCH.64 URZ, [UR4+0x48], UR8 ;  /* 0x0000480804ff75b2 */ /* 0x0004620008000100 */
[----:B------:R2:W1:Y:S01]  /*0830*/  SYNCS.EXCH.64 URZ, [UR4+0x68], UR6 ;  /* 0x0000680604ff75b2 */ /* 0x0004620008000100 */
[----:B------:R-:W-:Y:S01]  /*0840*/  NOP ;  /* 0x0000000000007918 */ /* 0x000fe20000000000 */
.L_x_10:
[----:B------:R-:W4:Y:S01]  /*0850*/  SHFL.IDX PT, R0, R53, RZ, 0x1f ;  /* 0x00001fff35007589 */ /* 0x000f2200000e0000 */
[----:B------:R-:W-:Y:S01]  /*0860*/  NOP ;  /* 0x0000000000007918 */ /* 0x000fe20000000000 */
[----:B----4-:R-:W-:-:S13]  /*0870*/  ISETP.NE.AND P0, PT, R0, 0x3, PT ;  /* 0x000000030000780c */ /* 0x010fda0003f05270 */
[----:B------:R-:W-:Y:S05]  /*0880*/  @P0 BRA `(.L_x_11) ;  /* 0x00000000002c0947 */ /* 0x000fea0003800000 */
[----:B--23--:R-:W-:Y:S01]  /*0890*/  UMOV UR6, 0x400 ;  /* 0x0000040000067882 */ /* 0x00cfe20000000000 */
[----:B------:R-:W-:Y:S01]  /*08a0*/  UMOV UR4, 0x20 ;  /* 0x0000002000047882 */ /* 0x000fe20000000000 */
[----:B------:R-:W-:Y:S02]  /*08b0*/  ULEA UR6, UR52, UR6, 0x18 ;  /* 0x0000000634067291 */ /* 0x000fe4000f8ec0ff */
[----:B------:R-:W-:-:S04]  /*08c0*/  UIADD3 UR4, UPT, UPT, -UR4, 0x100000, URZ ;  /* 0x0010000004047890 */ /* 0x000fc8000fffe1ff */
[----:B------:R-:W-:Y:S02]  /*08d0*/  USHF.L.U32 UR5, UR4, 0xb, URZ ;  /* 0x0000000b04057899 */ /* 0x000fe400080006ff */
[----:B------:R-:W-:Y:S01]  /*08e0*/  USHF.L.U32 UR4, UR4, 0x1, URZ ;  /* 0x0000000104047899 */ /* 0x000fe200080006ff */
[----:B------:R-:W-:Y:S01]  /*08f0*/  ELECT P0, URZ, PT ;  /* 0x0000000000ff782f */ /* 0x000fe20003800000 */
[----:B------:R-:W2:Y:S10]  /*0900*/  FENCE.VIEW.ASYNC.S ;  /* 0x00000000000073c6 */ /* 0x000eb40000000000 */
[----:B--2---:R4:W2:Y:S01]  /*0910*/  SYNCS.EXCH.64 URZ, [UR6+0x70], UR4 ;  /* 0x0000700406ff75b2 */ /* 0x0048a20008000100 */
[----:B------:R4:W3:Y:S02]  /*0920*/  SYNCS.EXCH.64 URZ, [UR6+0x78], UR4 ;  /* 0x0000780406ff75b2 */ /* 0x0008e40008000100 */
[----:B----4-:R-:W-:Y:S01]  /*0930*/  NOP ;  /* 0x0000000000007918 */ /* 0x010fe20000000000 */
.L_x_11:
[----:B------:R-:W4:Y:S01]  /*0940*/  SHFL.IDX PT, R0, R53, RZ, 0x1f ;  /* 0x00001fff35007589 */ /* 0x000f2200000e0000 */
[----:B------:R-:W-:Y:S01]  /*0950*/  NOP ;  /* 0x0000000000007918 */ /* 0x000fe20000000000 */
[----:B----4-:R-:W-:-:S13]  /*0960*/  ISETP.NE.AND P0, PT, R0, 0x4, PT ;  /* 0x000000040000780c */ /* 0x010fda0003f05270 */
[----:B------:R-:W-:Y:S05]  /*0970*/  @P0 BRA `(.L_x_12) ;  /* 0x0000000000480947 */ /* 0x000fea0003800000 */
[----:B--23--:R-:W-:Y:S01]  /*0980*/  UMOV UR4, 0x3a0 ;  /* 0x000003a000047882 */ /* 0x00cfe20000000000 */
[----:B------:R-:W-:Y:S01]  /*0990*/  UMOV UR6, 0x400 ;  /* 0x0000040000067882 */ /* 0x000fe20000000000 */
[----:B------:R-:W-:Y:S01]  /*09a0*/  USEL UR4, UR4, 0x320, UP3 ;  /* 0x0000032004047887 */ /* 0x000fe20009800000 */
        /* <DEDUP_REMOVED lines=10> */
[----:B--2---:R4:W2:Y:S08]  /*0a50*/  SYNCS.EXCH.64 URZ, [UR6+0x80], UR8 ;  /* 0x0000800806ff75b2 */ /* 0x0048b00008000100 */
[----:B------:R4:W3:Y:S01]  /*0a60*/  SYNCS.EXCH.64 URZ, [UR6+0x90], UR4 ;  /* 0x0000900406ff75b2 */ /* 0x0008e20008000100 */
[----:B------:R4:W1:Y:S01]  /*0a70*/  SYNCS.EXCH.64 URZ, [UR6+0x88], UR8 ;  /* 0x0000880806ff75b2 */ /* 0x0008620008000100 */
[----:B------:R4:W1:Y:S02]  /*0a80*/  SYNCS.EXCH.64 URZ, [UR6+0x98], UR4 ;  /* 0x0000980406ff75b2 */ /* 0x0008640008000100 */
[----:B----4-:R-:W-:Y:S01]  /*0a90*/  NOP ;  /* 0x0000000000007918 */ /* 0x010fe20000000000 */
.L_x_12:
[----:B------:R-:W4:Y:S01]  /*0aa0*/  SHFL.IDX PT, R0, R53, RZ, 0x1f ;  /* 0x00001fff35007589 */ /* 0x000f2200000e0000 */
[----:B------:R-:W-:Y:S01]  /*0ab0*/  NOP ;  /* 0x0000000000007918 */ /* 0x000fe20000000000 */
[----:B----4-:R-:W-:-:S13]  /*0ac0*/  ISETP.NE.AND P0, PT, R0, 0x5, PT ;  /* 0x000000050000780c */ /* 0x010fda0003f05270 */
[----:B------:R-:W-:Y:S05]  /*0ad0*/  @P0 BRA `(.L_x_13) ;  /* 0x0000000000540947 */ /* 0x000fea0003800000 */
[----:B--23--:R-:W-:Y:S01]  /*0ae0*/  UMOV UR4, 0x400 ;  /* 0x0000040000047882 */ /* 0x00cfe20000000000 */
        /* <DEDUP_REMOVED lines=14> */
[----:B------:R4:W1:Y:S01]  /*0bd0*/  SYNCS.EXCH.64 URZ, [UR4+0xc8], UR8 ;  /* 0x0000c80804ff75b2 */ /* 0x0008620008000100 */
[----:B------:R4:W1:Y:S01]  /*0be0*/  SYNCS.EXCH.64 URZ, [UR4+0xb0], UR6 ;  /* 0x0000b00604ff75b2 */ /* 0x0008620008000100 */
[----:B------:R4:W1:Y:S01]  /*0bf0*/  SYNCS.EXCH.64 URZ, [UR4+0xd0], UR8 ;  /* 0x0000d00804ff75b2 */ /* 0x0008620008000100 */
[----:B------:R4:W1:Y:S01]  /*0c00*/  SYNCS.EXCH.64 URZ, [UR4+0xb8], UR6 ;  /* 0x0000b80604ff75b2 */ /* 0x0008620008000100 */
[----:B------:R4:W1:Y:S02]  /*0c10*/  SYNCS.EXCH.64 URZ, [UR4+0xd8], UR8 ;  /* 0x0000d80804ff75b2 */ /* 0x0008640008000100 */
[----:B----4-:R-:W-:Y:S01]  /*0c20*/  NOP ;  /* 0x0000000000007918 */ /* 0x010fe20000000000 */
.L_x_13:
[----:B------:R-:W4:Y:S01]  /*0c30*/  SHFL.IDX PT, R0, R53, RZ, 0x1f ;  /* 0x00001fff35007589 */ /* 0x000f2200000e0000 */
[----:B------:R-:W-:Y:S01]  /*0c40*/  ISETP.NE.OR P1, PT, RZ, UR18, !P1 ;  /* 0x00000012ff007c0c */ /* 0x000fe2000cf25670 */
        /* <DEDUP_REMOVED lines=12> */
[----:B------:R4:W3:Y:S01]  /*0d10*/  SYNCS.EXCH.64 URZ, [UR4+0xf0], UR6 ;  /* 0x0000f00604ff75b2 */ /* 0x0008e20008000100 */
[----:B------:R4:W1:Y:S01]  /*0d20*/  SYNCS.EXCH.64 URZ, [UR4+0xe8], UR6 ;  /* 0x0000e80604ff75b2 */ /* 0x0008620008000100 */
[----:B------:R4:W1:Y:S02]  /*0d30*/  SYNCS.EXCH.64 URZ, [UR4+0xf8], UR6 ;  /* 0x0000f80604ff75b2 */ /* 0x0008640008000100 */
[----:B----4-:R-:W-:Y:S01]  /*0d40*/  NOP ;  /* 0x0000000000007918 */ /* 0x010fe20000000000 */
.L_x_14:
[----:B------:R-:W-:Y:S01]  /*0d50*/  VOTEU.ALL UP0, P1 ;  /* 0x0000000000ff7886 */ /* 0x000fe20000800000 */
[----:B--23--:R-:W-:Y:S01]  /*0d60*/  UMOV UR4, 0x20 ;  /* 0x0000002000047882 */ /* 0x00cfe20000000000 */
[----:B------:R-:W2:Y:S01]  /*0d70*/  LDCU UR7, c[0x0][0x36c] ;  /* 0x00006d80ff0777ac */ /* 0x000ea20008000800 */
[----:B------:R-:W-:Y:S01]  /*0d80*/  NOP ;  /* 0x0000000000007918 */ /* 0x000fe20000000000 */
[----:B-1----:R-:W-:Y:S01]  /*0d90*/  LOP3.LUT R3, R66, 0x1f, RZ, 0xc0, !PT ;  /* 0x0000001f42037812 */ /* 0x002fe200078ec0ff */
[----:B------:R-:W-:Y:S01]  /*0da0*/  @!UP0 UMOV UR6, 0x400 ;  /* 0x0000040000068882 */ /* 0x000fe20000000000 */
[----:B------:R-:W-:-:S04]  /*0db0*/  @!UP0 UIADD3 UR4, UPT, UPT, -UR4, 0x100000, URZ ;  /* 0x0010000004048890 */ /* 0x000fc8000fffe1ff */
[----:B------:R-:W-:Y:S02]  /*0dc0*/  @!UP0 USHF.L.U32 UR5, UR4, 0xb, URZ ;  /* 0x0000000b04058899 */ /* 0x000fe400080006ff */
[----:B------:R-:W-:Y:S02]  /*0dd0*/  @!UP0 USHF.L.U32 UR4, UR4, 0x1, URZ ;  /* 0x0000000104048899 */ /* 0x000fe400080006ff */
[----:B------:R-:W-:Y:S01]  /*0de0*/  @!UP0 ULEA UR6, UR52, UR6, 0x18 ;  /* 0x0000000634068291 */ /* 0x000fe2000f8ec0ff */
[----:B------:R-:W-:Y:S01]  /*0df0*/  VOTEU.ALL UP0, P1 ;  /* 0x0000000000ff7886 */ /* 0x000fe20000800000 */
[----:B------:R-:W-:Y:S02]  /*0e00*/  UISETP.NE.AND UP4, UPT, UR18, URZ, UPT ;  /* 0x000000ff1200728c */ /* 0x000fe4000bf85270 */
[----:B--2---:R-:W-:Y:S01]  /*0e10*/  UISETP.EQ.U32.AND UP5, UPT, UR7, 0x1, UPT ;  /* 0x000000010700788c */ /* 0x004fe2000bfa2070 */
[----:B------:R-:W1:Y:S07]  /*0e20*/  FENCE.VIEW.ASYNC.S ;  /* 0x00000000000073c6 */ /* 0x000e6e0000000000 */
[----:B-1----:R1:W2:Y:S01]  /*0e30*/  @!UP0 SYNCS.EXCH.64 URZ, [UR6+0x100], UR4 ;  /* 0x0001000406ff85b2 */ /* 0x0022a20008000100 */
[----:B------:R-:W-:Y:S05]  /*0e40*/  BRA.U !UP5, `(.L_x_15) ;  /* 0x000000010d087547 */ /* 0x000fea000b800000 */
[----:B--2---:R-:W-:Y:S01]  /*0e50*/  UCGABAR_ARV ;  /* 0x00000000000079c7 */ /* 0x004fe20008000000 */
[----:B------:R-:W-:Y:S05]  /*0e60*/  BRA `(.L_x_16) ;  /* 0x0000000000047947 */ /* 0x000fea0003800000 */
.L_x_15:
[----:B--2---:R-:W-:Y:S01]  /*0e70*/  NOP ;  /* 0x0000000000007918 */ /* 0x004fe20000000000 */
.L_x_16:
[----:B------:R-:W2:Y:S01]  /*0e80*/  S2UR UR21, SR_CTAID.X ;  /* 0x00000000001579c3 */ /* 0x000ea20000002500 */
[----:B------:R-:W-:-:S05]  /*0e90*/  CS2R.32 R55, SR_CgaSize ;  /* 0x0000000000377805 */ /* 0x000fca0000008a00 */
[----:B------:R-:W-:-:S05]  /*0ea0*/  IMAD R55, R55, -0xa0, RZ ;  /* 0xffffff6037377824 */ /* 0x000fca00078e02ff */
[----:B-1----:R-:W-:-:S14]  /*0eb0*/  R2UR UR5, R55 ;  /* 0x00000000370572ca */ /* 0x002fdc00000e0000 */
[----:B------:R-:W1:Y:S01]  /*0ec0*/  LDCU UR5, c[0x0][UR5+0x2b0] ;  /* 0x00005600050577ac */ /* 0x000e620008000800 */
[----:B------:R-:W-:-:S05]  /*0ed0*/  CS2R.32 R55, SR_CgaSize ;  /* 0x0000000000377805 */ /* 0x000fca0000008a00 */
[----:B------:R-:W-:-:S05]  /*0ee0*/  IMAD R55, R55, -0xa0, RZ ;  /* 0xffffff6037377824 */ /* 0x000fca00078e02ff */
[----:B------:R-:W-:-:S14]  /*0ef0*/  R2UR UR4, R55 ;  /* 0x00000000370472ca */ /* 0x000fdc00000e0000 */
[----:B------:R-:W3:Y:S01]  /*0f00*/  LDCU UR4, c[0x0][UR4+0x2b4] ;  /* 0x00005680040477ac */ /* 0x000ee20008000800 */
[----:B------:R-:W4:Y:S01]  /*0f10*/  S2UR UR7, SR_CTAID.Y ;  /* 0x00000000000779c3 */ /* 0x000f220000002600 */
[----:B------:R-:W-:-:S05]  /*0f20*/  CS2R.32 R55, SR_CgaSize ;  /* 0x0000000000377805 */ /* 0x000fca0000008a00 */
[----:B------:R-:W-:-:S05]  /*0f30*/  IMAD R55, R55, -0xa0, RZ ;  /* 0xffffff6037377824 */ /* 0x000fca00078e02ff */
[----:B------:R-:W-:-:S14]  /*0f40*/  R2UR UR8, R55 ;  /* 0x00000000370872ca */ /* 0x000fdc00000e0000 */
[----:B------:R-:W3:Y:S01]  /*0f50*/  LDCU UR8, c[0x0][UR8+0x2a0] ;  /* 0x00005400080877ac */ /* 0x000ee20008000800 */
[----:B------:R-:W-:-:S05]  /*0f60*/  CS2R.32 R55, SR_CgaSize ;  /* 0x0000000000377805 */ /* 0x000fca0000008a00 */
[----:B------:R-:W-:-:S05]  /*0f70*/  IMAD R55, R55, -0xa0, RZ ;  /* 0xffffff6037377824 */ /* 0x000fca00078e02ff */
[----:B------:R-:W-:-:S14]  /*0f80*/  R2UR UR9, R55 ;  /* 0x00000000370972ca */ /* 0x000fdc00000e0000 */
[----:B------:R-:W3:Y:S01]  /*0f90*/  LDCU UR9, c[0x0][UR9+0x2a4] ;  /* 0x00005480090977ac */ /* 0x000ee20008000800 */
[----:B------:R-:W3:Y:S01]  /*0fa0*/  S2UR UR36, SR_CTAID.Z ;  /* 0x00000000002479c3 */ /* 0x000ee20000002700 */
[----:B------:R-:W-:Y:S01]  /*0fb0*/  UISETP.GT.U32.AND UP0, UPT, UR68, 0xffff, UPT ;  /* 0x0000ffff4400788c */ /* 0x000fe2000bf04070 */
[----:B------:R-:W3:Y:S01]  /*0fc0*/  LDCU UR19, c[0x0][0xb24] ;  /* 0x00016480ff1377ac */ /* 0x000ee20008000800 */
[----:B------:R-:W-:Y:S01]  /*0fd0*/  USHF.L.U32 UR30, UR52, 0xa, URZ ;  /* 0x0000000a341e7899 */ /* 0x000fe200080006ff */
[----:B--2---:R-:W-:Y:S01]  /*0fe0*/  I2FP.F32.U32 R2, UR21 ;  /* 0x0000001500027c45 */ /* 0x004fe20008201000 */
[----:B------:R-:W-:Y:S01]  /*0ff0*/  UMOV UR28, 0x5 ;  /* 0x00000005001c7882 */ /* 0x000fe20000000000 */
[----:B------:R-:W2:Y:S03]  /*1000*/  LDCU UR45, c[0x0][0xb24] ;  /* 0x00016480ff2d77ac */ /* 0x000ea60008000800 */
[----:B-1----:R-:W-:Y:S01]  /*1010*/  FMUL R2, R2, UR5 ;  /* 0x0000000502027c20 */ /* 0x002fe20008400000 */
[----:B------:R-:W-:Y:S01]  /*1020*/  USEL UR5, UR68, 0xffff, !UP0 ;  /* 0x0000ffff44057887 */ /* 0x000fe2000c000000 */
[----:B----4-:R-:W-:Y:S01]  /*1030*/  I2FP.F32.U32 R0, UR7 ;  /* 0x0000000700007c45 */ /* 0x010fe20008201000 */
[----:B------:R-:W1:Y:S03]  /*1040*/  LDCU UR23, c[0x0][0xb30] ;  /* 0x00016600ff1777ac */ /* 0x000e660008000800 */
[----:B------:R-:W4:Y:S01]  /*1050*/  F2I.U32.TRUNC.NTZ R2, R2 ;  /* 0x0000000200027305 */ /* 0x000f22000020f000 */
[----:B---3--:R-:W-:Y:S01]  /*1060*/  FMUL R0, R0, UR4 ;  /* 0x0000000400007c20 */ /* 0x008fe20008400000 */
[----:B------:R-:W-:-:S02]  /*1070*/  ULOP3.LUT UR29, UR5, 0xffff, URZ, 0xc0, !UPT ;  /* 0x0000ffff051d7892 */ /* 0x000fc4000f8ec0ff */
[----:B------:R-:W-:Y:S01]  /*1080*/  UISETP.GE.AND UP2, UPT, UR19, 0x1, UPT ;  /* 0x000000011300788c */ /* 0x000fe2000bf46270 */
[----:B------:R-:W-:-:S03]  /*1090*/  UMOV UR20, UR7 ;  /* 0x0000000700147c82 */ /* 0x000fc60008000000 */
[----:B------:R-:W3:Y:S01]  /*10a0*/  F2I.U32.TRUNC.NTZ R0, R0 ;  /* 0x0000000000007305 */ /* 0x000ee2000020f000 */
[----:B------:R-:W-:Y:S01]  /*10b0*/  UMOV UR16, UR21 ;  /* 0x0000001500107c82 */ /* 0x000fe20008000000 */
[----:B----4-:R-:W-:Y:S02]  /*10c0*/  R2UR UR4, R2 ;  /* 0x00000000020472ca */ /* 0x010fe400000e0000 */
[----:B------:R-:W-:Y:S02]  /*10d0*/  PRMT R2, RZ, 0x7610, R2 ;  /* 0x00007610ff027816 */ /* 0x000fe40000000002 */
[----:B---3--:R-:W-:Y:S02]  /*10e0*/  R2UR UR6, R0 ;  /* 0x00000000000672ca */ /* 0x008fe400000e0000 */
[----:B------:R-:W-:-:S07]  /*10f0*/  PRMT R0, RZ, 0x7610, R0 ;  /* 0x00007610ff007816 */ /* 0x000fce0000000000 */
[----:B------:R-:W-:-:S04]  /*1100*/  UIADD3 UR5, UPT, UPT, -UR4, URZ, URZ ;  /* 0x000000ff04057290 */ /* 0x000fc8000fffe1ff */
[----:B------:R-:W-:Y:S02]  /*1110*/  UIMAD UR5, UR8, UR5, UR21 ;  /* 0x00000005080572a4 */ /* 0x000fe4000f8e0215 */
[----:B------:R-:W-:-:S04]  /*1120*/  UIADD3 UR4, UPT, UPT, -UR6, URZ, URZ ;  /* 0x000000ff06047290 */ /* 0x000fc8000fffe1ff */
[----:B------:R-:W-:Y:S01]  /*1130*/  IMAD.U32 R55, RZ, RZ, UR5 ;  /* 0x00000005ff377e24 */ /* 0x000fe2000f8e00ff */
[----:B------:R-:W-:-:S06]  /*1140*/  UIMAD UR4, UR9, UR4, UR7 ;  /* 0x00000004090472a4 */ /* 0x000fcc000f8e0207 */
[----:B------:R-:W-:Y:S01]  /*1150*/  IMAD.U32 R54, RZ, RZ, UR4 ;  /* 0x00000004ff367e24 */ /* 0x000fe2000f8e00ff */
[----:B-12---:R-:W-:Y:S06]  /*1160*/  BRA.U UP4, `(.L_x_17) ;  /* 0x0000000104447547 */ /* 0x006fec000b800000 */
[----:B------:R-:W-:Y:S02]  /*1170*/  R2UR UR4, R55 ;  /* 0x00000000370472ca */ /* 0x000fe400000e0000 */
[----:B------:R-:W-:-:S11]  /*1180*/  R2UR UR8, R54 ;  /* 0x00000000360872ca */ /* 0x000fd600000e0000 */
[----:B------:R-:W-:Y:S02]  /*1190*/  UISETP.GT.U32.AND UP0, UPT, UR4, 0x1, UPT ;  /* 0x000000010400788c */ /* 0x000fe4000bf04070 */
[----:B------:R-:W-:Y:S02]  /*11a0*/  ULOP3.LUT UR4, UR4, 0xfffffffe, URZ, 0xc0, !UPT ;  /* 0xfffffffe04047892 */ /* 0x000fe4000f8ec0ff */
[----:B------:R-:W-:Y:S02]  /*11b0*/  UISETP.NE.AND UP1, UPT, UR8, URZ, UP0 ;  /* 0x000000ff0800728c */ /* 0x000fe40008725270 */
[----:B------:R-:W-:Y:S02]  /*11c0*/  UISETP.NE.AND UP0, UPT, UR8, 0x1, UP0 ;  /* 0x000000010800788c */ /* 0x000fe40008705270 */
[----:B------:R-:W-:Y:S02]  /*11d0*/  USEL UR7, URZ, 0x1, UP1 ;  /* 0x00000001ff077887 */ /* 0x000fe40008800000 */
[----:B------:R-:W-:-:S02]  /*11e0*/  USEL UR6, URZ, 0x4, UP0 ;  /* 0x00000004ff067887 */ /* 0x000fc40008000000 */
[----:B------:R-:W-:Y:S02]  /*11f0*/  USEL UR5, URZ, 0x2, UP1 ;  /* 0x00000002ff057887 */ /* 0x000fe40008800000 */
[----:B------:R-:W-:Y:S02]  /*1200*/  ULEA UR4, UR8, UR4, 0x1 ;  /* 0x0000000408047291 */ /* 0x000fe4000f8e08ff */
[----:B------:R-:W-:Y:S02]  /*1210*/  USEL UR8, URZ, 0x8, UP0 ;  /* 0x00000008ff087887 */ /* 0x000fe40008000000 */
[----:B------:R-:W-:-:S03]  /*1220*/  UIADD3 UR5, UPT, UPT, UR5, UR6, UR7 ;  /* 0x0000000605057290 */ /* 0x000fc6000fffe007 */
[----:B------:R-:W-:Y:S01]  /*1230*/  UMOV UR6, 0x3 ;  /* 0x0000000300067882 */ /* 0x000fe20000000000 */
[----:B------:R-:W-:Y:S02]  /*1240*/  UIADD3 UR5, UPT, UPT, UR5, UR8, URZ ;  /* 0x0000000805057290 */ /* 0x000fe4000fffe0ff */
[----:B------:R-:W-:-:S04]  /*1250*/  USHF.L.U32 UR4, UR6, UR4, URZ ;  /* 0x0000000406047299 */ /* 0x000fc800080006ff */
[----:B------:R-:W-:Y:S02]  /*1260*/  IMAD.U32 R2, RZ, RZ, UR5 ;  /* 0x00000005ff027e24 */ /* 0x000fe4000f8e00ff */
[----:B------:R-:W-:Y:S02]  /*1270*/  IMAD.U32 R0, RZ, RZ, UR4 ;  /* 0x00000004ff007e24 */ /* 0x000fe4000f8e00ff */
.L_x_17:
[----:B------:R-:W-:Y:S05]  /*1280*/  BRA.U !UP2, `(.L_x_18) ;  /* 0x000000010ad47547 */ /* 0x000fea000b800000 */
[----:B------:R-:W1:Y:S01]  /*1290*/  LDCU.128 UR24, c[0x0][0xb10] ;  /* 0x00016200ff1877ac */ /* 0x000e620008000c00 */
[----:B------:R-:W2:Y:S01]  /*12a0*/  LDCU UR6, c[0x0][0x370] ;  /* 0x00006e00ff0677ac */ /* 0x000ea20008000800 */
[----:B------:R-:W3:Y:S01]  /*12b0*/  LDCU UR5, c[0x0][0x374] ;  /* 0x00006e80ff0577ac */ /* 0x000ee20008000800 */
[----:B------:R-:W4:Y:S01]  /*12c0*/  LDCU UR22, c[0x0][0xb0c] ;  /* 0x00016180ff1677ac */ /* 0x000f220008000800 */
[----:B------:R-:W4:Y:S01]  /*12d0*/  LDCU UR4, c[0x0][0xb20] ;  /* 0x00016400ff0477ac */ /* 0x000f220008000800 */
[----:B------:R-:W4:Y:S01]  /*12e0*/  LDCU.64 UR8, c[0x0][0xb28] ;  /* 0x00016500ff0877ac */ /* 0x000f220008000a00 */
[----:B-1----:R-:W-:Y:S02]  /*12f0*/  UISETP.NE.AND UP0, UPT, UR26, 0x1, UPT ;  /* 0x000000011a00788c */ /* 0x002fe4000bf05270 */
[----:B---3--:R-:W-:Y:S02]  /*1300*/  UIMAD.WIDE.U32 UR10, UR5, UR27, URZ ;  /* 0x0000001b050a72a5 */ /* 0x008fe4000f8e00ff */
[----:B--2---:R-:W-:-:S02]  /*1310*/  UIMAD.WIDE.U32 UR12, UR6, UR24, URZ ;  /* 0x00000018060c72a5 */ /* 0x004fc4000f8e00ff */
[----:B----4-:R-:W-:Y:S02]  /*1320*/  UISETP.NE.AND UP1, UPT, UR22, 0x1, UPT ;  /* 0x000000011600788c */ /* 0x010fe4000bf25270 */
[----:B------:R-:W-:Y:S01]  /*1330*/  UISETP.NE.AND UP2, UPT, UR19, 0x1, UPT ;  /* 0x000000011300788c */ /* 0x000fe2000bf45270 */
[----:B------:R-:W-:Y:S02]  /*1340*/  UMOV UR10, UR11 ;  /* 0x0000000b000a7c82 */ /* 0x000fe40008000000 */
[----:B------:R-:W-:Y:S01]  /*1350*/  UMOV UR12, UR13 ;  /* 0x0000000d000c7c82 */ /* 0x000fe20008000000 */
[----:B------:R-:W-:Y:S02]  /*1360*/  @UP0 USHF.R.U32.HI UR5, URZ, UR4, UR10 ;  /* 0x00000004ff050299 */ /* 0x000fe4000801160a */
[----:B------:R-:W-:Y:S02]  /*1370*/  UIMAD.WIDE.U32 UR16, UR20, UR27, URZ ;  /* 0x0000001b141072a5 */ /* 0x000fe4000f8e00ff */
[----:B------:R-:W-:-:S02]  /*1380*/  UIMAD.WIDE.U32 UR10, UR5, UR8, URZ ;  /* 0x00000008050a72a5 */ /* 0x000fc4000f8e00ff */
[----:B------:R-:W-:Y:S02]  /*1390*/  @UP1 USHF.R.U32.HI UR6, URZ, UR25, UR12 ;  /* 0x00000019ff061299 */ /* 0x000fe4000801160c */
[----:B------:R-:W-:Y:S02]  /*13a0*/  UIMAD.WIDE.U32 UR14, UR21, UR24, URZ ;  /* 0x00000018150e72a5 */ /* 0x000fe4000f8e00ff */
[----:B------:R-:W-:Y:S01]  /*13b0*/  UIMAD.WIDE.U32 UR12, UR6, UR8, URZ ;  /* 0x00000008060c72a5 */ /* 0x000fe2000f8e00ff */
[----:B------:R-:W-:Y:S01]  /*13c0*/  UMOV UR16, UR17 ;  /* 0x0000001100107c82 */ /* 0x000fe20008000000 */
[----:B------:R-:W-:Y:S01]  /*13d0*/  UMOV UR10, UR11 ;  /* 0x0000000b000a7c82 */ /* 0x000fe20008000000 */
[----:B------:R-:W-:Y:S02]  /*13e0*/  USHF.R.U32.HI UR16, URZ, UR4, UR16 ;  /* 0x00000004ff107299 */ /* 0x000fe40008011610 */
[----:B------:R-:W-:Y:S02]  /*13f0*/  @UP2 USHF.R.U32.HI UR5, URZ, UR9, UR10 ;  /* 0x00000009ff052299 */ /* 0x000fe4000801160a */
[----:B------:R-:W-:Y:S01]  /*1400*/  UMOV UR7, UR13 ;  /* 0x0000000d00077c82 */ /* 0x000fe20008000000 */
[----:B------:R-:W-:Y:S01]  /*1410*/  UMOV UR14, UR15 ;  /* 0x0000000f000e7c82 */ /* 0x000fe20008000000 */
[----:B------:R-:W-:-:S02]  /*1420*/  @UP2 USHF.R.U32.HI UR6, URZ, UR9, UR7 ;  /* 0x00000009ff062299 */ /* 0x000fc40008011607 */
[----:B------:R-:W-:Y:S02]  /*1430*/  USHF.R.U32.HI UR14, URZ, UR25, UR14 ;  /* 0x00000019ff0e7299 */ /* 0x000fe4000801160e */
[----:B------:R-:W-:Y:S02]  /*1440*/  USEL UR4, UR20, UR16, !UP0 ;  /* 0x0000001014047287 */ /* 0x000fe4000c000000 */
[----:B------:R-:W-:Y:S02]  /*1450*/  UIMAD UR7, UR5, UR19, URZ ;  /* 0x00000013050772a4 */ /* 0x000fe4000f8e02ff */
[----:B------:R-:W-:Y:S02]  /*1460*/  USEL UR5, UR21, UR14, !UP1 ;  /* 0x0000000e15057287 */ /* 0x000fe4000c800000 */
[----:B------:R-:W-:Y:S02]  /*1470*/  UIMAD UR12, UR6, UR19, URZ ;  /* 0x00000013060c72a4 */ /* 0x000fe4000f8e02ff */
[----:B------:R-:W-:-:S02]  /*1480*/  UISETP.GE.AND UP0, UPT, UR4, UR7, UPT ;  /* 0x000000070400728c */ /* 0x000fc4000bf06270 */
[----:B------:R-:W-:Y:S02]  /*1490*/  UIMAD.WIDE.U32 UR10, UR4, UR8, URZ ;  /* 0x00000008040a72a5 */ /* 0x000fe4000f8e00ff */
[----:B------:R-:W-:Y:S02]  /*14a0*/  UISETP.GE.OR UP0, UPT, UR5, UR12, UP0 ;  /* 0x0000000c0500728c */ /* 0x000fe40008706670 */
[----:B------:R-:W-:Y:S02]  /*14b0*/  UIMAD.WIDE.U32 UR12, UR5, UR8, URZ ;  /* 0x00000008050c72a5 */ /* 0x000fe4000f8e00ff */
[----:B------:R-:W-:Y:S01]  /*14c0*/  UIADD3 UR10, UPT, UPT, -UR4, URZ, URZ ;  /* 0x000000ff040a7290 */ /* 0x000fe2000fffe1ff */
[----:B------:R-:W-:Y:S01]  /*14d0*/  UMOV UR8, UR11 ;  /* 0x0000000b00087c82 */ /* 0x000fe20008000000 */
[----:B------:R-:W-:Y:S02]  /*14e0*/  UIADD3 UR16, UPT, UPT, -UR5, URZ, URZ ;  /* 0x000000ff05107290 */ /* 0x000fe4000fffe1ff */
[----:B------:R-:W-:-:S03]  /*14f0*/  USHF.R.U32.HI UR8, URZ, UR9, UR8 ;  /* 0x00000009ff087299 */ /* 0x000fc60008011608 */
[----:B------:R-:W-:Y:S01]  /*1500*/  @!UP0 UMOV UR7, UR13 ;  /* 0x0000000d00078c82 */ /* 0x000fe20008000000 */
[----:B------:R-:W-:Y:S02]  /*1510*/  UIMAD UR20, UR26, UR10, UR20 ;  /* 0x0000000a1a1472a4 */ /* 0x000fe4000f8e0214 */
[----:B------:R-:W-:Y:S02]  /*1520*/  USEL UR8, UR4, UR8, !UP2 ;  /* 0x0000000804087287 */ /* 0x000fe4000d000000 */
[----:B------:R-:W-:Y:S02]  /*1530*/  @!UP0 USHF.R.U32.HI UR7, URZ, UR9, UR7 ;  /* 0x00000009ff078299 */ /* 0x000fe40008011607 */
[----:B------:R-:W-:Y:S02]  /*1540*/  UIADD3 UR9, UPT, UPT, -UR8, URZ, URZ ;  /* 0x000000ff08097290 */ /* 0x000fe4000fffe1ff */
[----:B------:R-:W-:Y:S02]  /*1550*/  @!UP0 USEL UR7, UR5, UR7, !UP2 ;  /* 0x0000000705078287 */ /* 0x000fe4000d000000 */
[----:B------:R-:W-:-:S02]  /*1560*/  UIMAD UR9, UR19, UR9, UR4 ;  /* 0x00000009130972a4 */ /* 0x000fc4000f8e0204 */
[----:B------:R-:W-:Y:S02]  /*1570*/  @!UP0 UIADD3 UR8, UPT, UPT, UR8, -UR7, URZ ;  /* 0x8000000708088290 */ /* 0x000fe4000fffe0ff */
[----:B------:R-:W-:Y:S02]  /*1580*/  @!UP0 UIMAD UR6, UR9, UR6, UR7 ;  /* 0x00000006090682a4 */ /* 0x000fe4000f8e0207 */
[----:B------:R-:W-:Y:S02]  /*1590*/  @!UP0 UIMAD UR4, UR8, UR19, UR5 ;  /* 0x00000013080482a4 */ /* 0x000fe4000f8e0205 */
[----:B------:R-:W-:Y:S02]  /*15a0*/  UIMAD UR16, UR22, UR16, UR21 ;  /* 0x00000010161072a4 */ /* 0x000fe4000f8e0215 */
[----:B------:R-:W-:Y:S01]  /*15b0*/  UIMAD UR20, UR4, UR26, UR20 ;  /* 0x0000001a041472a4 */ /* 0x000fe2000f8e0214 */
[----:B------:R-:W-:Y:S02]  /*15c0*/  @!UP0 UMOV UR5, UR6 ;  /* 0x0000000600058c82 */ /* 0x000fe40008000000 */
[----:B------:R-:W-:-:S12]  /*15d0*/  UIMAD UR16, UR5, UR22, UR16 ;  /* 0x00000016051072a4 */ /* 0x000fd8000f8e0210 */
.L_x_18:
[----:B------:R-:W-:Y:S02]  /*15e0*/  UISETP.NE.AND UP0, UPT, UR23, 0x1, UPT ;  /* 0x000000011700788c */ /* 0x000fe4000bf05270 */
[----:B------:R-:W-:Y:S02]  /*15f0*/  UISETP.NE.AND UP1, UPT, UR18, 0x2, UPT ;  /* 0x000000021200788c */ /* 0x000fe4000bf25270 */
[----:B------:R-:W-:Y:S02]  /*1600*/  ULOP3.LUT UR30, UR30, 0x800, URZ, 0xc0, !UPT ;  /* 0x000008001e1e7892 */ /* 0x000fe4000f8ec0ff */
[----:B------:R-:W-:-:S03]  /*1610*/  USHF.L.U32 UR29, UR28, UR29, URZ ;  /* 0x0000001d1c1d7299 */ /* 0x000fc600080006ff */
[----:B------:R-:W-:Y:S09]  /*1620*/  BRA.U UP0, `(.L_x_19) ;  /* 0x0000000100447547 */ /* 0x000ff2000b800000 */
[----:B------:R-:W1:Y:S01]  /*1630*/  LDCU.128 UR8, c[0x0][0xb10] ;  /* 0x00016200ff0877ac */ /* 0x000e620008000c00 */
[----:B------:R-:W2:Y:S01]  /*1640*/  LDCU UR12, c[0x0][0xb0c] ;  /* 0x00016180ff0c77ac */ /* 0x000ea20008000800 */
[----:B------:R-:W3:Y:S01]  /*1650*/  LDCU UR13, c[0x0][0xb20] ;  /* 0x00016400ff0d77ac */ /* 0x000ee20008000800 */
[----:B-1----:R-:W-:Y:S02]  /*1660*/  UIMAD.WIDE.U32 UR6, UR16, UR8, URZ ;  /* 0x00000008100672a5 */ /* 0x002fe4000f8e00ff */
[----:B------:R-:W-:Y:S02]  /*1670*/  UIMAD.WIDE.U32 UR4, UR20, UR11, URZ ;  /* 0x0000000b140472a5 */ /* 0x000fe4000f8e00ff */
[----:B--2---:R-:W-:Y:S02]  /*1680*/  UISETP.NE.AND UP2, UPT, UR12, 0x1, UPT ;  /* 0x000000010c00788c */ /* 0x004fe4000bf45270 */
[----:B------:R-:W-:Y:S01]  /*1690*/  UISETP.NE.AND UP0, UPT, UR10, 0x1, UPT ;  /* 0x000000010a00788c */ /* 0x000fe2000bf05270 */
[----:B------:R-:W-:-:S02]  /*16a0*/  UMOV UR6, UR7 ;  /* 0x0000000700067c82 */ /* 0x000fc40008000000 */
[----:B------:R-:W-:Y:S01]  /*16b0*/  UMOV UR4, UR5 ;  /* 0x0000000500047c82 */ /* 0x000fe20008000000 */
[----:B------:R-:W-:Y:S02]  /*16c0*/  USHF.R.U32.HI UR6, URZ, UR9, UR6 ;  /* 0x00000009ff067299 */ /* 0x000fe40008011606 */
[----:B---3--:R-:W-:Y:S02]  /*16d0*/  USHF.R.U32.HI UR4, URZ, UR13, UR4 ;  /* 0x0000000dff047299 */ /* 0x008fe40008011604 */
[----:B------:R-:W-:Y:S02]  /*16e0*/  USEL UR5, UR16, UR6, !UP2 ;  /* 0x0000000610057287 */ /* 0x000fe4000d000000 */
[----:B------:R-:W-:-:S04]  /*16f0*/  USEL UR4, UR20, UR4, !UP0 ;  /* 0x0000000414047287 */ /* 0x000fc8000c000000 */
[----:B------:R-:W-:Y:S02]  /*1700*/  UIADD3 UR6, UPT, UPT, -UR4, UR5, URZ ;  /* 0x0000000504067290 */ /* 0x000fe4000fffe1ff */
[----:B------:R-:W-:Y:S02]  /*1710*/  UIADD3 UR4, UPT, UPT, UR4, -UR5, URZ ;  /* 0x8000000504047290 */ /* 0x000fe4000fffe0ff */
[----:B------:R-:W-:Y:S02]  /*1720*/  UIMAD UR20, UR6, UR10, UR20 ;  /* 0x0000000a061472a4 */ /* 0x000fe4000f8e0214 */
[----:B------:R-:W-:-:S12]  /*1730*/  UIMAD UR16, UR4, UR12, UR16 ;  /* 0x0000000c041072a4 */ /* 0x000fd8000f8e0210 */
.L_x_19:
[----:B------:R-:W-:Y:S05]  /*1740*/  BRA.U !UP5, `(.L_x_20) ;  /* 0x000000010d0c7547 */ /* 0x000fea000b800000 */
[----:B------:R-:W-:Y:S01]  /*1750*/  UCGABAR_WAIT ;  /* 0x0000000000007dc7 */ /* 0x000fe20008000000 */
[----:B------:R-:W-:Y:S01]  /*1760*/  CCTL.IVALL ;  /* 0x00000000ff00798f */ /* 0x000fe20002000000 */
[----:B------:R-:W-:Y:S05]  /*1770*/  BRA `(.L_x_21) ;  /* 0x0000000000047947 */ /* 0x000fea0003800000 */
.L_x_20:
[----:B------:R-:W-:Y:S06]  /*1780*/  BAR.SYNC.DEFER_BLOCKING 0x0 ;  /* 0x0000000000007b1d */ /* 0x000fec0000010000 */
.L_x_21:
[----:B------:R-:W-:Y:S05]  /*1790*/  BRA.U UP1, `(.L_x_22) ;  /* 0x0000001501407547 */ /* 0x000fea000b800000 */
[----:B------:R-:W1:Y:S01]  /*17a0*/  LDCU UR6, c[0x0][0x38c] ;  /* 0x00007180ff0677ac */ /* 0x000e620008000800 */
[----:B------:R-:W-:Y:S01]  /*17b0*/  PLOP3.LUT P1, PT, PT, PT, UP3, 0x80, 0x8 ;  /* 0x000000000008781c */ /* 0x000fe20003f2f038 */
[----:B------:R-:W-:Y:S01]  /*17c0*/  IMAD.MOV.U32 R12, RZ, RZ, 0x1 ;  /* 0x00000001ff0c7424 */ /* 0x000fe200078e00ff */
[----:B------:R-:W-:Y:S01]  /*17d0*/  ISETP.NE.AND P2, PT, R3, RZ, P3 ;  /* 0x000000ff0300720c */ /* 0x000fe20001f45270 */
[----:B------:R-:W-:Y:S01]  /*17e0*/  USHF.L.U32 UR7, UR21, 0x7, URZ ;  /* 0x0000000715077899 */ /* 0x000fe200080006ff */
[----:B------:R-:W-:Y:S01]  /*17f0*/  PLOP3.LUT P1, PT, P1, PT, PT, 0x8, 0x80 ;  /* 0x000000000080781c */ /* 0x000fe20000f2e170 */
[----:B------:R-:W-:Y:S01]  /*1800*/  USHF.L.U32 UR53, UR21, 0x6, URZ ;  /* 0x0000000615357899 */ /* 0x000fe200080006ff */
[----:B------:R-:W-:Y:S01]  /*1810*/  CS2R R10, SRZ ;  /* 0x00000000000a7805 */ /* 0x000fe2000001ff00 */
[----:B------:R-:W-:Y:S01]  /*1820*/  UISETP.NE.AND UP1, UPT, UR18, URZ, UPT ;  /* 0x000000ff1200728c */ /* 0x000fe2000bf25270 */
[----:B------:R-:W-:Y:S01]  /*1830*/  IMAD.MOV.U32 R9, RZ, RZ, RZ ;  /* 0x000000ffff097224 */ /* 0x000fe200078e00ff */
[----:B------:R-:W2:Y:S01]  /*1840*/  LDCU UR46, c[0x0][0x370] ;  /* 0x00006e00ff2e77ac */ /* 0x000ea20008000800 */
[----:B------:R-:W-:Y:S01]  /*1850*/  IMAD.MOV.U32 R8, RZ, RZ, 0x1 ;  /* 0x00000001ff087424 */ /* 0x000fe200078e00ff */
[----:B------:R-:W3:Y:S01]  /*1860*/  LDCU.64 UR40, c[0x0][0x348] ;  /* 0x00006900ff2877ac */ /* 0x000ee20008000a00 */
[----:B-1----:R-:W-:-:S02]  /*1870*/  UIADD3 UR5, UPT, UPT, UR6, 0x3f, URZ ;  /* 0x0000003f06057890 */ /* 0x002fc4000fffe0ff */
[----:B------:R-:W-:Y:S02]  /*1880*/  UIADD3 UR55, UPT, UPT, UR6, 0x7e, URZ ;  /* 0x0000007e06377890 */ /* 0x000fe4000fffe0ff */
[----:B------:R-:W-:Y:S01]  /*1890*/  USHF.R.S32.HI UR4, URZ, 0x1f, UR5 ;  /* 0x0000001fff047899 */ /* 0x000fe20008011405 */
[----:B------:R-:W1:Y:S03]  /*18a0*/  LDCU UR44, c[0x0][0x374] ;  /* 0x00006e80ff2c77ac */ /* 0x000e660008000800 */
[----:B------:R-:W-:Y:S02]  /*18b0*/  ULEA.HI UR4, UR4, UR5, URZ, 0x6 ;  /* 0x0000000504047291 */ /* 0x000fe4000f8f30ff */
[----:B------:R-:W-:Y:S02]  /*18c0*/  UIADD3 UR5, UPT, UPT, UR6, -0x1, URZ ;  /* 0xffffffff06057890 */ /* 0x000fe4000fffe0ff */
[----:B------:R-:W-:-:S02]  /*18d0*/  USHF.R.S32.HI UR48, URZ, 0x6, UR4 ;  /* 0x00000006ff307899 */ /* 0x000fc40008011404 */
[----:B------:R-:W-:Y:S02]  /*18e0*/  UISETP.GE.U32.AND UP2, UPT, UR5, -0x7f, UPT ;  /* 0xffffff810500788c */ /* 0x000fe4000bf46070 */
[----:B------:R-:W-:Y:S02]  /*18f0*/  UISETP.LT.U32.AND UP0, UPT, UR48, 0x3, UPT ;  /* 0x000000033000788c */ /* 0x000fe4000bf01070 */
[----:B------:R-:W-:Y:S02]  /*1900*/  ULOP3.LUT UR5, UR7, 0x80, URZ, 0xc0, !UPT ;  /* 0x0000008007057892 */ /* 0x000fe4000f8ec0ff */
[----:B------:R-:W-:Y:S02]  /*1910*/  USEL UR47, UR48, 0x3, UP0 ;  /* 0x00000003302f7887 */ /* 0x000fe40008000000 */
[----:B------:R-:W-:Y:S02]  /*1920*/  ULOP3.LUT UR53, UR53, 0x40, URZ, 0xc0, !UPT ;  /* 0x0000004035357892 */ /* 0x000fe4000f8ec0ff */
[----:B------:R-:W-:-:S02]  /*1930*/  UIADD3 UR4, UPT, UPT, UR47, -0x1, URZ ;  /* 0xffffffff2f047890 */ /* 0x000fc4000fffe0ff */
[----:B------:R-:W-:Y:S02]  /*1940*/  @UP2 UIADD3 UR4, UPT, UPT, UR47, URZ, URZ ;  /* 0x000000ff2f042290 */ /* 0x000fe4000fffe0ff */
[----:B------:R-:W-:Y:S02]  /*1950*/  USEL UR31, UR54, 0x2, UP1 ;  /* 0x00000002361f7887 */ /* 0x000fe40008800000 */
[----:B------:R-:W-:Y:S02]  /*1960*/  ULEA.HI UR50, UR30, UR5, URZ, 0x1b ;  /* 0x000000051e327291 */ /* 0x000fe4000f8fd8ff */
[----:B------:R-:W-:Y:S02]  /*1970*/  UIADD3 UR51, UPT, UPT, UR48, -UR47, URZ ;  /* 0x8000002f30337290 */ /* 0x000fe4000fffe0ff */
[----:B------:R-:W-:Y:S02]  /*1980*/  UIADD3 UR37, UPT, UPT, UR4, 0x1, URZ ;  /* 0x0000000104257890 */ /* 0x000fe4000fffe0ff */
[----:B------:R-:W-:Y:S01]  /*1990*/  UIADD3 UR49, UPT, UPT, -UR4, URZ, URZ ;  /* 0x000000ff04317290 */ /* 0x000fe2000fffe1ff */
[----:B-123--:R-:W-:-:S11]  /*19a0*/  UMOV UR15, URZ ;  /* 0x000000ff000f7c82 */ /* 0x00efd60008000000 */
.L_x_44:
[----:B------:R-:W-:Y:S01]  /*19b0*/  UISETP.NE.AND UP0, UPT, UR52, URZ, UPT ;  /* 0x000000ff3400728c */ /* 0x000fe2000bf05270 */
[----:B------:R-:W1:Y:S08]  /*19c0*/  S2UR UR52, SR_CgaCtaId ;  /* 0x00000000003479c3 */ /* 0x000e700000008800 */
[----:B------:R-:W-:Y:S05]  /*19d0*/  BRA.U UP0, `(.L_x_23) ;  /* 0x0000000100347547 */ /* 0x000fea000b800000 */
[----:B------:R-:W2:Y:S01]  /*19e0*/  S2R R0, SR_CgaCtaId ;  /* 0x0000000000007919 */ /* 0x000ea20000008800 */
[----:B------:R-:W-:-:S04]  /*19f0*/  MOV R2, 0x400 ;  /* 0x0000040000027802 */ /* 0x000fc80000000f00 */
[----:B--2---:R-:W-:Y:S02]  /*1a00*/  LEA R0, R0, R2, 0x18 ;  /* 0x0000000200007211 */ /* 0x004fe400078ec0ff */
[----:B------:R-:W-:-:S03]  /*1a10*/  SHF.L.U32 R2, R8, 0x1f, RZ ;  /* 0x0000001f08027819 */ /* 0x000fc600000006ff */
[----:B------:R-:W-:-:S04]  /*1a20*/  IMAD R0, R9, 0x8, R0 ;  /* 0x0000000809007824 */ /* 0x000fc800078e0200 */
[----:B------:R-:W2:Y:S02]  /*1a30*/  SYNCS.PHASECHK.TRANS64.TRYWAIT P0, [R0+URZ+0xf0], R2 ;  /* 0x0000f002000075a7 */ /* 0x000ea400080011ff */
[----:B--2---:R-:W-:Y:S05]  /*1a40*/  @!P0 BRA `(.L_x_24) ;  /* 0x000000a000e08947 */ /* 0x004fea0003800000 */
.L_x_186:
[----:B------:R-:W-:Y:S01]  /*1a50*/  VIADD R9, R9, 0x1 ;  /* 0x0000000109097836 */ /* 0x000fe20000000000 */
[----:B------:R2:W-:Y:S04]  /*1a60*/  SYNCS.ARRIVE.TRANS64.A1T0 RZ, [R0+URZ+0xe0], RZ ;  /* 0x0000e0ff00ff79a7 */ /* 0x0005e800081000ff */
[----:B------:R-:W-:-:S04]  /*1a70*/  ISETP.NE.AND P0, PT, R9, 0x2, PT ;  /* 0x000000020900780c */ /* 0x000fc80003f05270 */
[----:B------:R-:W-:Y:S02]  /*1a80*/  SEL R9, R9, RZ, P0 ;  /* 0x000000ff09097207 */ /* 0x000fe40000000000 */
[----:B--2---:R-:W-:-:S04]  /*1a90*/  SEL R0, RZ, 0x1, P0 ;  /* 0x00000001ff007807 */ /* 0x004fc80000000000 */
[----:B------:R-:W-:-:S07]  /*1aa0*/  LOP3.LUT R8, R8, R0, RZ, 0x3c, !PT ;  /* 0x0000000008087212 */ /* 0x000fce00078e3cff */
.L_x_23:
[----:B------:R-:W-:Y:S01]  /*1ab0*/  UMOV UR14, 0x400 ;  /* 0x00000400000e7882 */ /* 0x000fe20000000000 */
[----:B------:R-:W-:Y:S01]  /*1ac0*/  SHF.L.U32 R0, R12, 0x1f, RZ ;  /* 0x0000001f0c007819 */ /* 0x000fe200000006ff */
[----:B-1----:R-:W-:Y:S02]  /*1ad0*/  ULEA UR14, UR52, UR14, 0x18 ;  /* 0x0000000e340e7291 */ /* 0x002fe4000f8ec0ff */
[----:B------:R-:W-:Y:S02]  /*1ae0*/  UISETP.GE.U32.AND UP0, UPT, UR55, 0x7f, UPT ;  /* 0x0000007f3700788c */ /* 0x000fe4000bf06070 */
[----:B------:R-:W-:Y:S02]  /*1af0*/  ULEA UR4, UR15, UR14, 0x3 ;  /* 0x0000000e0f047291 */ /* 0x000fe4000f8e18ff */
[----:B------:R-:W-:Y:S01]  /*1b00*/  ULEA UR19, UR20, UR53, 0x7 ;  /* 0x0000003514137291 */ /* 0x000fe2000f8e38ff */
[----:B------:R-:W-:-:S06]  /*1b10*/  UMOV UR13, URZ ;  /* 0x000000ff000d7c82 */ /* 0x000fcc0008000000 */
[----:B------:R1:W2:Y:S01]  /*1b20*/  SYNCS.PHASECHK.TRANS64.TRYWAIT P0, [UR4+0x18], R0 ;  /* 0x00001800ff0075a7 */ /* 0x0002a20008001104 */
[----:B------:R-:W-:-:S04]  /*1b30*/  ULEA.HI UR4, UR16, UR16, URZ, 0x1 ;  /* 0x0000001010047291 */ /* 0x000fc8000f8f08ff */
[----:B------:R-:W-:-:S04]  /*1b40*/  USHF.L.U32 UR4, UR4, 0x7, URZ ;  /* 0x0000000704047899 */ /* 0x000fc800080006ff */
[----:B------:R-:W-:-:S04]  /*1b50*/  ULOP3.LUT UR35, UR4, 0xffffff00, URZ, 0xc0, !UPT ;  /* 0xffffff0004237892 */ /* 0x000fc8000f8ec0ff */
[----:B------:R-:W-:Y:S01]  /*1b60*/  UIADD3 UR35, UPT, UPT, UR50, UR35, URZ ;  /* 0x0000002332237290 */ /* 0x000fe2000fffe0ff */
[----:B------:R-:W-:Y:S11]  /*1b70*/  BRA.U !UP0, `(.L_x_25) ;  /* 0x0000000108f87547 */ /* 0x000ff6000b800000 */
[----:B------:R-:W-:Y:S01]  /*1b80*/  UMOV UR21, UR49 ;  /* 0x0000003100157c82 */ /* 0x000fe20008000000 */
[----:B------:R-:W-:Y:S01]  /*1b90*/  UMOV UR4, UR15 ;  /* 0x0000000f00047c82 */ /* 0x000fe20008000000 */
[----:B------:R-:W-:-:S05]  /*1ba0*/  UMOV UR26, 0x20 ;  /* 0x00000020001a7882 */ /* 0x000fca0000000000 */
.L_x_31:
[----:B------:R-:W-:Y:S01]  /*1bb0*/  ULEA UR33, UR4, UR14, 0x3 ;  /* 0x0000000e04217291 */ /* 0x000fe2000f8e18ff */
[----:B------:R-:W-:Y:S01]  /*1bc0*/  @P3 MOV R2, 0x18000 ;  /* 0x0001800000023802 */ /* 0x000fe20000000f00 */
[----:B--2-4-:R-:W-:Y:S10]  /*1bd0*/  @P0 BRA `(.L_x_26) ;  /* 0x00000000000c0947 */ /* 0x014ff40003800000 */
[----:B------:R-:W-:-:S04]  /*1be0*/  SHF.L.U32 R3, R12, 0x1f, RZ ;  /* 0x0000001f0c037819 */ /* 0x000fc800000006ff */
[----:B------:R-:W2:Y:S02]  /*1bf0*/  SYNCS.PHASECHK.TRANS64.TRYWAIT P0, [UR33+0x18], R3 ;  /* 0x00001803ff0075a7 */ /* 0x000ea40008001121 */
[----:B--2---:R-:W-:Y:S05]  /*1c00*/  @!P0 BRA `(.L_x_27) ;  /* 0x000000a000848947 */ /* 0x004fea0003800000 */
.L_x_26:
[----:B------:R2:W-:Y:S01]  /*1c10*/  @P3 SYNCS.ARRIVE.TRANS64 RZ, [UR33], R2 ;  /* 0x00000002ffff39a7 */ /* 0x0005e20008000021 */
[----:B------:R-:W-:Y:S02]  /*1c20*/  ULOP3.LUT UR5, UR31, 0x2, URZ, 0xfc, !UPT ;  /* 0x000000021f057892 */ /* 0x000fe4000f8efcff */
[----:B------:R-:W-:Y:S02]  /*1c30*/  UIADD3 UR21, UPT, UPT, UR21, 0x1, URZ ;  /* 0x0000000115157890 */ /* 0x000fe4000fffe0ff */
[----:B------:R-:W-:Y:S02]  /*1c40*/  UISETP.NE.AND UP0, UPT, UR5, 0x2, UPT ;  /* 0x000000020500788c */ /* 0x000fe4000bf05270 */
[----:B------:R-:W-:-:S07]  /*1c50*/  UISETP.NE.AND UP2, UPT, UR21, 0x1, UPT ;  /* 0x000000011500788c */ /* 0x000fce000bf45270 */
[----:B------:R-:W-:Y:S05]  /*1c60*/  BRA.U UP0, `(.L_x_28) ;  /* 0x0000000100047547 */ /* 0x000fea000b800000 */
[----:B------:R-:W-:Y:S05]  /*1c70*/  BPT.TRAP 0x1 ;  /* 0x000000040000795c */ /* 0x000fea0000300000 */
.L_x_28:
[----:B------:R-:W-:Y:S04]  /*1c80*/  BSSY.RECONVERGENT B0, `(.L_x_29) ;  /* 0x0000003000007945 */ /* 0x000fe80003800200 */
[----:B------:R-:W-:Y:S05]  /*1c90*/  @!P2 BRA `(.L_x_30) ;  /* 0x000000000004a947 */ /* 0x000fea0003800000 */
[----:B------:R-:W-:Y:S05]  /*1ca0*/  BPT.TRAP 0x1 ;  /* 0x000000040000795c */ /* 0x000fea0000300000 */
.L_x_30:
[----:B------:R-:W-:Y:S05]  /*1cb0*/  BSYNC.RECONVERGENT B0 ;  /* 0x0000000000007941 */ /* 0x000fea0003800200 */
.L_x_29:
[----:B------:R-:W-:Y:S02]  /*1cc0*/  UIADD3 UR5, UPT, UPT, UR4, 0x1, URZ ;  /* 0x0000000104057890 */ /* 0x000fe4000fffe0ff */
[----:B------:R-:W-:Y:S02]  /*1cd0*/  ULEA UR24, UR4, UR30, 0xd ;  /* 0x0000001e04187291 */ /* 0x000fe4000f8e68ff */
[----:B------:R-:W-:Y:S02]  /*1ce0*/  UISETP.NE.AND UP0, UPT, UR5, 0x3, UPT ;  /* 0x000000030500788c */ /* 0x000fe4000bf05270 */
[----:B------:R-:W-:Y:S02]  /*1cf0*/  ULEA UR24, UR24, UR14, 0x2 ;  /* 0x0000000e18187291 */ /* 0x000fe4000f8e10ff */
[----:B------:R-:W-:Y:S02]  /*1d00*/  USEL UR6, URZ, 0x1, UP0 ;  /* 0x00000001ff067887 */ /* 0x000fe40008000000 */
[----:B------:R-:W-:-:S02]  /*1d10*/  USEL UR15, UR5, URZ, UP0 ;  /* 0x000000ff050f7287 */ /* 0x000fc40008000000 */
[----:B------:R-:W-:Y:S02]  /*1d20*/  ULEA UR8, UR4, UR14, 0xe ;  /* 0x0000000e04087291 */ /* 0x000fe4000f8e70ff */
[----:B------:R-:W-:Y:S01]  /*1d30*/  ULEA UR5, UR15, UR14, 0x3 ;  /* 0x0000000e0f057291 */ /* 0x000fe2000f8e18ff */
[----:B------:R-:W-:Y:S01]  /*1d40*/  LOP3.LUT R12, R12, UR6, RZ, 0x3c, !PT ;  /* 0x000000060c0c7c12 */ /* 0x000fe2000f8e3cff */
[----:B------:R-:W-:Y:S02]  /*1d50*/  UIADD3 UR6, UP1, UPT, UR40, 0x80, URZ ;  /* 0x0000008028067890 */ /* 0x000fe4000ff3e0ff */
[----:B------:R-:W-:Y:S01]  /*1d60*/  UIADD3 UR4, UP0, UPT, UR40, 0x180, URZ ;  /* 0x0000018028047890 */ /* 0x000fe2000ff1e0ff */
[----:B-1----:R-:W-:Y:S01]  /*1d70*/  SHF.L.U32 R0, R12, 0x1f, RZ ;  /* 0x0000001f0c007819 */ /* 0x002fe200000006ff */
[----:B------:R-:W-:Y:S02]  /*1d80*/  UIADD3 UR34, UPT, UPT, UR26, -0x20, URZ ;  /* 0xffffffe01a227890 */ /* 0x000fe4000fffe0ff */
[----:B------:R-:W-:Y:S01]  /*1d90*/  ULOP3.LUT UR33, UR33, 0xfefffff8, URZ, 0xc0, !UPT ;  /* 0xfefffff821217892 */ /* 0x000fe2000f8ec0ff */
[----:B------:R3:W4:Y:S01]  /*1da0*/  SYNCS.PHASECHK.TRANS64.TRYWAIT P0, [UR5+0x18], R0 ;  /* 0x00001800ff0075a7 */ /* 0x0007220008001105 */
[----:B------:R-:W-:-:S02]  /*1db0*/  UIADD3.X UR7, UPT, UPT, URZ, UR41, URZ, UP1, !UPT ;  /* 0x00000029ff077290 */ /* 0x000fc40008ffe4ff */
[----:B------:R-:W-:Y:S02]  /*1dc0*/  UIADD3 UR32, UPT, UPT, UR24, 0x8400, URZ ;  /* 0x0000840018207890 */ /* 0x000fe4000fffe0ff */
[----:B------:R-:W-:Y:S02]  /*1dd0*/  UPRMT UR13, URZ, 0x5410, UR29 ;  /* 0x00005410ff0d7896 */ /* 0x000fe4000800001d */
[----:B------:R-:W-:Y:S02]  /*1de0*/  UIADD3 UR24, UPT, UPT, UR24, 0xc400, URZ ;  /* 0x0000c40018187890 */ /* 0x000fe4000fffe0ff */
[----:B------:R-:W-:Y:S02]  /*1df0*/  UIADD3.X UR5, UPT, UPT, URZ, UR41, URZ, UP0, !UPT ;  /* 0x00000029ff057290 */ /* 0x000fe400087fe4ff */
[----:B------:R-:W-:Y:S02]  /*1e00*/  UIADD3 UR16, UPT, UPT, UR8, 0x20400, URZ ;  /* 0x0002040008107890 */ /* 0x000fe4000fffe0ff */
[----:B------:R-:W-:Y:S01]  /*1e10*/  UIADD3 UR8, UPT, UPT, UR8, 0x22400, URZ ;  /* 0x0002240008087890 */ /* 0x000fe2000fffe0ff */
[----:B------:R-:W-:Y:S01]  /*1e20*/  UMOV UR22, 0x0 ;  /* 0x0000000000167882 */ /* 0x000fe20000000000 */
[----:B------:R-:W-:Y:S01]  /*1e30*/  UMOV UR23, 0x10000000 ;  /* 0x1000000000177882 */ /* 0x000fe20000000000 */
[----:B------:R-:W-:Y:S01]  /*1e40*/  UMOV UR27, UR35 ;  /* 0x00000023001b7c82 */ /* 0x000fe20008000000 */
[----:B------:R-:W-:Y:S01]  /*1e50*/  UMOV UR28, UR36 ;  /* 0x00000024001c7c82 */ /* 0x000fe20008000000 */
[----:B------:R-:W-:Y:S01]  /*1e60*/  UMOV UR25, UR33 ;  /* 0x0000002100197c82 */ /* 0x000fe20008000000 */
[----:B------:R-:W-:Y:S01]  /*1e70*/  UMOV UR20, UR36 ;  /* 0x0000002400147c82 */ /* 0x000fe20008000000 */
[----:B------:R-:W-:Y:S01]  /*1e80*/  UMOV UR17, UR33 ;  /* 0x0000002100117c82 */ /* 0x000fe20008000000 */
[----:B------:R-:W-:Y:S01]  /*1e90*/  UMOV UR18, UR34 ;  /* 0x0000002200127c82 */ /* 0x000fe20008000000 */
[----:B------:R-:W-:Y:S01]  /*1ea0*/  UTMALDG.3D.MULTICAST.2CTA [UR32], [UR6], UR13, desc[UR22] ;  /* 0x00001620060073b4 */ /* 0x000fe2000821180d */
[----:B------:R-:W-:Y:S01]  /*1eb0*/  UMOV UR10, UR26 ;  /* 0x0000001a000a7c82 */ /* 0x000fe20008000000 */
[----:B------:R-:W-:Y:S01]  /*1ec0*/  UMOV UR11, UR19 ;  /* 0x00000013000b7c82 */ /* 0x000fe20008000000 */
[----:B------:R-:W-:Y:S01]  /*1ed0*/  UMOV UR12, UR36 ;  /* 0x00000024000c7c82 */ /* 0x000fe20008000000 */
[----:B------:R-:W-:Y:S01]  /*1ee0*/  UMOV UR9, UR33 ;  /* 0x0000002100097c82 */ /* 0x000fe20008000000 */
[----:B------:R1:W-:Y:S01]  /*1ef0*/  UTMALDG.3D.MULTICAST.2CTA [UR24], [UR6], UR13, desc[UR22] ;  /* 0x00001618060073b4 */ /* 0x0003e2000821180d */
[----:B------:R-:W-:Y:S01]  /*1f00*/  UTMALDG.3D.2CTA [UR16], [UR4], desc[UR22] ;  /* 0x00001610040075b4 */ /* 0x000fe20008211000 */
[----:B------:R2:W-:Y:S01]  /*1f10*/  UTMALDG.3D.2CTA [UR8], [UR4], desc[UR22] ;  /* 0x00001608040075b4 */ /* 0x0005e20008211000 */
[----:B-1----:R-:W-:Y:S01]  /*1f20*/  UIADD3 UR26, UPT, UPT, UR26, 0x40, URZ ;  /* 0x000000401a1a7890 */ /* 0x002fe2000fffe0ff */
[----:B------:R-:W-:Y:S01]  /*1f30*/  UMOV UR13, UR37 ;  /* 0x00000025000d7c82 */ /* 0x000fe20008000000 */
[----:B--2---:R-:W-:Y:S01]  /*1f40*/  UMOV UR4, UR15 ;  /* 0x0000000f00047c82 */ /* 0x004fe20008000000 */
[----:B---3--:R-:W-:Y:S09]  /*1f50*/  BRA.U UP2, `(.L_x_31) ;  /* 0xfffffffd02147547 */ /* 0x008ff2000b83ffff */
.L_x_25:
[----:B------:R-:W-:Y:S01]  /*1f60*/  ULEA UR4, UR15, UR14, 0x3 ;  /* 0x0000000e0f047291 */ /* 0x000fe2000f8e18ff */
[----:B-1----:R-:W-:Y:S01]  /*1f70*/  SHF.L.U32 R0, R12, 0x1f, RZ ;  /* 0x0000001f0c007819 */ /* 0x002fe200000006ff */
[----:B------:R-:W-:Y:S01]  /*1f80*/  @!P1 SYNCS.ARRIVE.TRANS64.A1T0 RZ, [UR14+0x78], RZ ;  /* 0x000078ffffff99a7 */ /* 0x000fe2000810000e */
[----:B------:R-:W-:-:S06]  /*1f90*/  UISETP.GT.AND UP0, UPT, UR48, UR47, UPT ;  /* 0x0000002f3000728c */ /* 0x000fcc000bf04270 */
[----:B------:R1:W3:Y:S03]  /*1fa0*/  SYNCS.PHASECHK.TRANS64.TRYWAIT P1, [UR4+0x18], R0 ;  /* 0x00001800ff0075a7 */ /* 0x0002e60008021104 */
[----:B------:R-:W-:Y:S05]  /*1fb0*/  BRA.U !UP0, `(.L_x_32) ;  /* 0x0000000508047547 */ /* 0x000fea000b800000 */
[----:B------:R-:W-:Y:S01]  /*1fc0*/  UIADD3 UR21, UPT, UPT, UR51, UR13, URZ ;  /* 0x0000000d33157290 */ /* 0x000fe2000fffe0ff */
[----:B------:R-:W-:-:S11]  /*1fd0*/  UMOV UR6, UR15 ;  /* 0x0000000f00067c82 */ /* 0x000fd60008000000 */
.L_x_40:
[----:B------:R-:W-:Y:S01]  /*1fe0*/  ULEA UR7, UR6, UR14, 0x3 ;  /* 0x0000000e06077291 */ /* 0x000fe2000f8e18ff */
[----:B---3--:R-:W-:Y:S01]  /*1ff0*/  @P3 MOV R2, 0x18000 ;  /* 0x0001800000023802 */ /* 0x008fe20000000f00 */
[----:B--23--:R-:W-:Y:S10]  /*2000*/  @P1 BRA `(.L_x_33) ;  /* 0x00000000000c1947 */ /* 0x00cff40003800000 */
[----:B------:R-:W-:-:S04]  /*2010*/  SHF.L.U32 R3, R12, 0x1f, RZ ;  /* 0x0000001f0c037819 */ /* 0x000fc800000006ff */
[----:B--2-4-:R-:W2:Y:S02]  /*2020*/  SYNCS.PHASECHK.TRANS64.TRYWAIT P0, [UR7+0x18], R3 ;  /* 0x00001803ff0075a7 */ /* 0x014ea40008001107 */
[----:B--2---:R-:W-:Y:S05]  /*2030*/  @!P0 BRA `(.L_x_34) ;  /* 0x0000009c00908947 */ /* 0x004fea0003800000 */
.L_x_33:
[----:B------:R3:W-:Y:S01]  /*2040*/  @P3 SYNCS.ARRIVE.TRANS64 RZ, [UR7], R2 ;  /* 0x00000002ffff39a7 */ /* 0x0007e20008000007 */
[----:B------:R-:W-:-:S04]  /*2050*/  ULOP3.LUT UR4, UR31, 0x2, URZ, 0xfc, !UPT ;  /* 0x000000021f047892 */ /* 0x000fc8000f8efcff */
[----:B------:R-:W-:-:S09]  /*2060*/  UISETP.NE.AND UP0, UPT, UR4, 0x2, UPT ;  /* 0x000000020400788c */ /* 0x000fd2000bf05270 */
[----:B------:R-:W-:Y:S05]  /*2070*/  BRA.U UP0, `(.L_x_35) ;  /* 0x0000000100047547 */ /* 0x000fea000b800000 */
[----:B------:R-:W-:Y:S05]  /*2080*/  BPT.TRAP 0x1 ;  /* 0x000000040000795c */ /* 0x000fea0000300000 */
.L_x_35:
[----:B------:R-:W-:Y:S04]  /*2090*/  BSSY.RECONVERGENT B0, `(.L_x_36) ;  /* 0x0000003000007945 */ /* 0x000fe80003800200 */
[----:B------:R-:W-:Y:S05]  /*20a0*/  @!P2 BRA `(.L_x_37) ;  /* 0x000000000004a947 */ /* 0x000fea0003800000 */
[----:B------:R-:W-:Y:S05]  /*20b0*/  BPT.TRAP 0x1 ;  /* 0x000000040000795c */ /* 0x000fea0000300000 */
.L_x_37:
[----:B------:R-:W-:Y:S05]  /*20c0*/  BSYNC.RECONVERGENT B0 ;  /* 0x0000000000007941 */ /* 0x000fea0003800200 */
.L_x_36:
[----:B------:R-:W-:Y:S01]  /*20d0*/  UIADD3 UR4, UPT, UPT, UR6, 0x1, URZ ;  /* 0x0000000106047890 */ /* 0x000fe2000fffe0ff */
[----:B------:R-:W-:Y:S01]  /*20e0*/  BSSY.RECONVERGENT B0, `(.L_x_38) ;  /* 0x000002a000007945 */ /* 0x000fe20003800200 */
[----:B--2-4-:R-:W-:Y:S02]  /*20f0*/  ELECT P0, URZ, PT ;  /* 0x0000000000ff782f */ /* 0x014fe40003800000 */
[----:B------:R-:W-:-:S04]  /*2100*/  UISETP.NE.AND UP0, UPT, UR4, 0x3, UPT ;  /* 0x000000030400788c */ /* 0x000fc8000bf05270 */
[----:B------:R-:W-:Y:S02]  /*2110*/  USEL UR5, URZ, 0x1, UP0 ;  /* 0x00000001ff057887 */ /* 0x000fe40008000000 */
[----:B------:R-:W-:-:S04]  /*2120*/  USEL UR15, UR4, URZ, UP0 ;  /* 0x000000ff040f7287 */ /* 0x000fc80008000000 */
[----:B------:R-:W-:Y:S01]  /*2130*/  ULEA UR4, UR15, UR14, 0x3 ;  /* 0x0000000e0f047291 */ /* 0x000fe2000f8e18ff */
[----:B------:R-:W-:-:S04]  /*2140*/  LOP3.LUT R12, R12, UR5, RZ, 0x3c, !PT ;  /* 0x000000050c0c7c12 */ /* 0x000fc8000f8e3cff */
[----:B-1----:R-:W-:-:S04]  /*2150*/  SHF.L.U32 R0, R12, 0x1f, RZ ;  /* 0x0000001f0c007819 */ /* 0x002fc800000006ff */
[----:B------:R1:W2:Y:S01]  /*2160*/  SYNCS.PHASECHK.TRANS64.TRYWAIT P1, [UR4+0x18], R0 ;  /* 0x00001800ff0075a7 */ /* 0x0002a20008021104 */
[----:B------:R-:W-:Y:S05]  /*2170*/  @!P0 BRA `(.L_x_39) ;  /* 0x0000000000808947 */ /* 0x000fea0003800000 */
[----:B------:R-:W-:Y:S02]  /*2180*/  ULEA UR24, UR6, UR30, 0xd ;  /* 0x0000001e06187291 */ /* 0x000fe4000f8e68ff */
[----:B------:R-:W-:Y:S02]  /*2190*/  UIADD3 UR4, UP1, UPT, UR40, 0x80, URZ ;  /* 0x0000008028047890 */ /* 0x000fe4000ff3e0ff */
[----:B------:R-:W-:Y:S02]  /*21a0*/  ULEA UR24, UR24, UR14, 0x2 ;  /* 0x0000000e18187291 */ /* 0x000fe4000f8e10ff */
[----:B------:R-:W-:Y:S02]  /*21b0*/  USHF.L.U32 UR34, UR13, 0x6, URZ ;  /* 0x000000060d227899 */ /* 0x000fe400080006ff */
[----:B------:R-:W-:Y:S02]  /*21c0*/  ULEA UR8, UR6, UR14, 0xe ;  /* 0x0000000e06087291 */ /* 0x000fe4000f8e70ff */
[----:B------:R-:W-:-:S02]  /*21d0*/  UIADD3 UR22, UP0, UPT, UR40, 0x180, URZ ;  /* 0x0000018028167890 */ /* 0x000fc4000ff1e0ff */
[----:B------:R-:W-:Y:S02]  /*21e0*/  ULOP3.LUT UR33, UR7, 0xfefffff8, URZ, 0xc0, !UPT ;  /* 0xfefffff807217892 */ /* 0x000fe4000f8ec0ff */
[----:B------:R-:W-:Y:S02]  /*21f0*/  UIADD3.X UR5, UPT, UPT, URZ, UR41, URZ, UP1, !UPT ;  /* 0x00000029ff057290 */ /* 0x000fe40008ffe4ff */
[----:B------:R-:W-:Y:S02]  /*2200*/  UIADD3 UR32, UPT, UPT, UR24, 0x8400, URZ ;  /* 0x0000840018207890 */ /* 0x000fe4000fffe0ff */
[----:B------:R-:W-:Y:S02]  /*2210*/  UPRMT UR10, URZ, 0x5410, UR29 ;  /* 0x00005410ff0a7896 */ /* 0x000fe4000800001d */
[----:B------:R-:W-:Y:S02]  /*2220*/  UIADD3 UR26, UPT, UPT, UR34, 0x20, URZ ;  /* 0x00000020221a7890 */ /* 0x000fe4000fffe0ff */
[----:B------:R-:W-:-:S02]  /*2230*/  UIADD3 UR24, UPT, UPT, UR24, 0xc400, URZ ;  /* 0x0000c40018187890 */ /* 0x000fc4000fffe0ff */
        /* <DEDUP_REMOVED lines=13> */
[----:B------:R-:W-:Y:S01]  /*2310*/  UMOV UR12, UR36 ;  /* 0x00000024000c7c82 */ /* 0x000fe20008000000 */
[----:B------:R-:W-:Y:S01]  /*2320*/  UMOV UR9, UR33 ;  /* 0x0000002100097c82 */ /* 0x000fe20008000000 */
[----:B------:R4:W-:Y:S01]  /*2330*/  UTMALDG.3D.MULTICAST.2CTA [UR24], [UR4], UR10, desc[UR38] ;  /* 0x00002618040073b4 */ /* 0x0009e2000821180a */
[----:B------:R1:W-:Y:S01]  /*2340*/  UTMALDG.3D.2CTA [UR16], [UR22], desc[UR38] ;  /* 0x00002610160075b4 */ /* 0x0003e20008211000 */
[----:B----4-:R-:W-:-:S02]  /*2350*/  UMOV UR10, UR26 ;  /* 0x0000001a000a7c82 */ /* 0x010fc40008000000 */
[----:B------:R1:W-:Y:S02]  /*2360*/  UTMALDG.3D.2CTA [UR8], [UR22], desc[UR38] ;  /* 0x00002608160075b4 */ /* 0x0003e40008211000 */
[----:B-1----:R-:W-:Y:S01]  /*2370*/  NOP ;  /* 0x0000000000007918 */ /* 0x002fe20000000000 */
.L_x_39:
[----:B------:R-:W-:Y:S05]  /*2380*/  BSYNC.RECONVERGENT B0 ;  /* 0x0000000000007941 */ /* 0x000fea0003800200 */
.L_x_38:
[----:B------:R-:W-:Y:S01]  /*2390*/  UIADD3 UR13, UPT, UPT, UR13, 0x1, URZ ;  /* 0x000000010d0d7890 */ /* 0x000fe2000fffe0ff */
[----:B------:R-:W-:-:S03]  /*23a0*/  UMOV UR6, UR15 ;  /* 0x0000000f00067c82 */ /* 0x000fc60008000000 */
[----:B------:R-:W-:-:S09]  /*23b0*/  UISETP.NE.AND UP0, UPT, UR13, UR21, UPT ;  /* 0x000000150d00728c */ /* 0x000fd2000bf05270 */
[----:B------:R-:W-:Y:S05]  /*23c0*/  BRA.U UP0, `(.L_x_40) ;  /* 0xfffffffd00047547 */ /* 0x000fea000b83ffff */
.L_x_32:
[C---:B------:R-:W-:Y:S01]  /*23d0*/  LEA R3, R11.reuse, UR14, 0x3 ;  /* 0x0000000e0b037c11 */ /* 0x040fe2000f8e18ff */
[----:B------:R-:W-:Y:S01]  /*23e0*/  NOP ;  /* 0x0000000000007918 */ /* 0x000fe20000000000 */
[----:B-1----:R-:W-:Y:S02]  /*23f0*/  SHF.L.U32 R0, R10, 0x1f, RZ ;  /* 0x0000001f0a007819 */ /* 0x002fe400000006ff */
[----:B------:R-:W-:Y:S02]  /*2400*/  LEA R4, R11, UR14, 0x4 ;  /* 0x0000000e0b047c11 */ /* 0x000fe4000f8e20ff */
[----:B--2-4-:R-:W1:Y:S02]  /*2410*/  SYNCS.PHASECHK.TRANS64.TRYWAIT P0, [R3+URZ+0x80], R0 ;  /* 0x00008000030075a7 */ /* 0x014e6400080011ff */
[----:B-1----:R-:W-:Y:S05]  /*2420*/  @!P0 BRA `(.L_x_41) ;  /* 0x0000009800ac8947 */ /* 0x002fea0003800000 */
.L_x_189:
[----:B------:R-:W2:Y:S01]  /*2430*/  LDS.128 R4, [R4+0x110] ;  /* 0x0001100004047984 */ /* 0x000ea20000000c00 */
[----:B------:R-:W-:Y:S01]  /*2440*/  UISETP.GE.AND UP0, UPT, UR45, 0x1, UPT ;  /* 0x000000012d00788c */ /* 0x000fe2000bf06270 */
[----:B------:R-:W-:Y:S01]  /*2450*/  @!PT LDS RZ, [RZ] ;  /* 0x00000000fffff984 */ /* 0x000fe20000000800 */
[----:B------:R-:W-:Y:S01]  /*2460*/  @!PT LDS RZ, [RZ] ;  /* 0x00000000fffff984 */ /* 0x000fe20000000800 */
[----:B------:R-:W-:Y:S01]  /*2470*/  @!PT LDS RZ, [RZ] ;  /* 0x00000000fffff984 */ /* 0x000fe20000000800 */
[----:B------:R-:W-:Y:S01]  /*2480*/  @!PT LDS RZ, [RZ] ;  /* 0x00000000fffff984 */ /* 0x000fe20000000800 */
[----:B------:R4:W-:Y:S06]  /*2490*/  MEMBAR.ALL.CTA ;  /* 0x0000000000007992 */ /* 0x0009ec0000008000 */
[----:B----4-:R-:W4:Y:S01]  /*24a0*/  FENCE.VIEW.ASYNC.S ;  /* 0x00000000000073c6 */ /* 0x010f220000000000 */
[----:B--2---:R-:W-:-:S13]  /*24b0*/  LOP3.LUT P0, RZ, R6, 0x1, RZ, 0xc0, !PT ;  /* 0x0000000106ff7812 */ /* 0x004fda000780c0ff */
[----:B----4-:R-:W-:Y:S01]  /*24c0*/  VOTEU.ANY UP1, P0 ;  /* 0x0000000000ff7886 */ /* 0x010fe20000020100 */
[----:B------:R-:W-:-:S13]  /*24d0*/  PLOP3.LUT P0, PT, PT, PT, UP1, 0x80, 0x8 ;  /* 0x000000000008781c */ /* 0x000fda0003f0f018 */
[----:B-1----:R-:W-:Y:S02]  /*24e0*/  @P0 LOP3.LUT R0, R5, 0xffff, RZ, 0xc0, !PT ;  /* 0x0000ffff05000812 */ /* 0x002fe400078ec0ff */
[----:B---3--:R-:W-:Y:S02]  /*24f0*/  @P0 MOV R2, R4 ;  /* 0x0000000400020202 */ /* 0x008fe40000000f00 */
[----:B------:R-:W-:Y:S01]  /*2500*/  @P0 R2UR UR5, R0 ;  /* 0x00000000000502ca */ /* 0x000fe200000e0000 */
[----:B------:R-:W-:Y:S01]  /*2510*/  VIADD R0, R3, 0x90 ;  /* 0x0000009003007836 */ /* 0x000fe20000000000 */
[----:B------:R-:W-:Y:S02]  /*2520*/  @P0 SHF.R.U32.HI R4, RZ, 0x10, R5 ;  /* 0x00000010ff040819 */ /* 0x000fe40000011605 */
[----:B------:R-:W-:Y:S02]  /*2530*/  @P0 R2UR UR6, R2 ;  /* 0x00000000020602ca */ /* 0x000fe400000e0000 */
[----:B------:R-:W-:-:S02]  /*2540*/  PRMT R0, RZ, 0x654, R0 ;  /* 0x00000654ff007816 */ /* 0x000fc40000000000 */
[----:B------:R-:W-:Y:S02]  /*2550*/  @P0 R2UR UR4, R4 ;  /* 0x00000000040402ca */ /* 0x000fe400000e0000 */
[----:B------:R1:W-:Y:S03]  /*2560*/  SYNCS.ARRIVE.TRANS64.RED.A1T0 RZ, [R0+URZ], RZ ;  /* 0x000000ff00ff79a7 */ /* 0x0003e600081004ff */
[----:B------:R-:W-:-:S04]  /*2570*/  @UP1 UMOV UR42, UR5 ;  /* 0x00000005002a1c82 */ /* 0x000fc80008000000 */
[----:B------:R-:W-:-:S04]  /*2580*/  @UP1 UMOV UR43, UR6 ;  /* 0x00000006002b1c82 */ /* 0x000fc80008000000 */
[----:B------:R-:W-:Y:S01]  /*2590*/  @UP1 UMOV UR36, UR4 ;  /* 0x0000000400241c82 */ /* 0x000fe20008000000 */
[----:B------:R-:W-:Y:S05]  /*25a0*/  BRA.U !UP0, `(.L_x_42) ;  /* 0x0000000108d47547 */ /* 0x000fea000b800000 */
[----:B------:R-:W2:Y:S01]  /*25b0*/  LDCU.128 UR16, c[0x0][0xb10] ;  /* 0x00016200ff1077ac */ /* 0x000ea20008000c00 */
[----:B------:R-:W3:Y:S01]  /*25c0*/  LDCU UR23, c[0x0][0xb20] ;  /* 0x00016400ff1777ac */ /* 0x000ee20008000800 */
[----:B------:R-:W4:Y:S01]  /*25d0*/  LDCU UR22, c[0x0][0xb0c] ;  /* 0x00016180ff1677ac */ /* 0x000f220008000800 */
[----:B------:R-:W1:Y:S01]  /*25e0*/  LDCU.64 UR8, c[0x0][0xb28] ;  /* 0x00016500ff0877ac */ /* 0x000e620008000a00 */
[----:B------:R-:W-:Y:S02]  /*25f0*/  UISETP.NE.AND UP3, UPT, UR45, 0x1, UPT ;  /* 0x000000012d00788c */ /* 0x000fe4000bf65270 */
[----:B--2---:R-:W-:Y:S02]  /*2600*/  UIMAD.WIDE.U32 UR6, UR44, UR19, URZ ;  /* 0x000000132c0672a5 */ /* 0x004fe4000f8e00ff */
[----:B------:R-:W-:Y:S02]  /*2610*/  UIMAD.WIDE.U32 UR4, UR46, UR16, URZ ;  /* 0x000000102e0472a5 */ /* 0x000fe4000f8e00ff */
[----:B------:R-:W-:-:S02]  /*2620*/  UISETP.NE.AND UP0, UPT, UR18, 0x1, UPT ;  /* 0x000000011200788c */ /* 0x000fc4000bf05270 */
[----:B------:R-:W-:Y:S01]  /*2630*/  UIMAD.WIDE.U32 UR20, UR42, UR19, URZ ;  /* 0x000000132a1472a5 */ /* 0x000fe2000f8e00ff */
[----:B------:R-:W-:Y:S02]  /*2640*/  UMOV UR6, UR7 ;  /* 0x0000000700067c82 */ /* 0x000fe40008000000 */
[----:B------:R-:W-:Y:S01]  /*2650*/  UMOV UR4, UR5 ;  /* 0x0000000500047c82 */ /* 0x000fe20008000000 */
[----:B---3--:R-:W-:Y:S02]  /*2660*/  USHF.R.U32.HI UR6, URZ, UR23, UR6 ;  /* 0x00000017ff067299 */ /* 0x008fe40008011606 */
[----:B----4-:R-:W-:Y:S02]  /*2670*/  UISETP.NE.AND UP2, UPT, UR22, 0x1, UPT ;  /* 0x000000011600788c */ /* 0x010fe4000bf45270 */
[----:B------:R-:W-:Y:S02]  /*2680*/  USHF.R.U32.HI UR4, URZ, UR17, UR4 ;  /* 0x00000011ff047299 */ /* 0x000fe40008011604 */
[----:B------:R-:W-:-:S02]  /*2690*/  USEL UR5, UR44, UR6, !UP0 ;  /* 0x000000062c057287 */ /* 0x000fc4000c000000 */
[----:B------:R-:W-:Y:S02]  /*26a0*/  USEL UR6, UR46, UR4, !UP2 ;  /* 0x000000042e067287 */ /* 0x000fe4000d000000 */
[----:B-1----:R-:W-:Y:S01]  /*26b0*/  UIMAD.WIDE.U32 UR10, UR5, UR8, URZ ;  /* 0x00000008050a72a5 */ /* 0x002fe2000f8e00ff */
[----:B------:R-:W-:Y:S01]  /*26c0*/  UMOV UR4, UR21 ;  /* 0x0000001500047c82 */ /* 0x000fe20008000000 */
[----:B------:R-:W-:Y:S02]  /*26d0*/  UIMAD.WIDE.U32 UR12, UR43, UR16, URZ ;  /* 0x000000102b0c72a5 */ /* 0x000fe4000f8e00ff */
[----:B------:R-:W-:-:S03]  /*26e0*/  UIMAD.WIDE.U32 UR20, UR6, UR8, URZ ;  /* 0x00000008061472a5 */ /* 0x000fc6000f8e00ff */
[----:B------:R-:W-:Y:S01]  /*26f0*/  UMOV UR10, UR11 ;  /* 0x0000000b000a7c82 */ /* 0x000fe20008000000 */
[----:B------:R-:W-:Y:S02]  /*2700*/  USHF.R.U32.HI UR4, URZ, UR23, UR4 ;  /* 0x00000017ff047299 */ /* 0x000fe40008011604 */
[----:B------:R-:W-:Y:S01]  /*2710*/  @UP3 USHF.R.U32.HI UR5, URZ, UR9, UR10 ;  /* 0x00000009ff053299 */ /* 0x000fe2000801160a */
[----:B------:R-:W-:Y:S01]  /*2720*/  UMOV UR12, UR13 ;  /* 0x0000000d000c7c82 */ /* 0x000fe20008000000 */
[----:B------:R-:W-:Y:S01]  /*2730*/  UMOV UR20, UR21 ;  /* 0x0000001500147c82 */ /* 0x000fe20008000000 */
[----:B------:R-:W-:Y:S02]  /*2740*/  USHF.R.U32.HI UR17, URZ, UR17, UR12 ;  /* 0x00000011ff117299 */ /* 0x000fe4000801160c */
[----:B------:R-:W-:Y:S02]  /*2750*/  USEL UR4, UR42, UR4, !UP0 ;  /* 0x000000042a047287 */ /* 0x000fe4000c000000 */
[----:B------:R-:W-:-:S02]  /*2760*/  @UP3 USHF.R.U32.HI UR6, URZ, UR9, UR20 ;  /* 0x00000009ff063299 */ /* 0x000fc40008011614 */
[----:B------:R-:W-:Y:S02]  /*2770*/  UIMAD UR7, UR45, UR5, URZ ;  /* 0x000000052d0772a4 */ /* 0x000fe4000f8e02ff */
[----:B------:R-:W-:Y:S02]  /*2780*/  USEL UR5, UR43, UR17, !UP2 ;  /* 0x000000112b057287 */ /* 0x000fe4000d000000 */
[----:B------:R-:W-:Y:S02]  /*2790*/  UIMAD UR10, UR45, UR6, URZ ;  /* 0x000000062d0a72a4 */ /* 0x000fe4000f8e02ff */
[----:B------:R-:W-:Y:S02]  /*27a0*/  UISETP.GE.AND UP0, UPT, UR4, UR7, UPT ;  /* 0x000000070400728c */ /* 0x000fe4000bf06270 */
[----:B------:R-:W-:Y:S02]  /*27b0*/  UIMAD.WIDE.U32 UR12, UR4, UR8, URZ ;  /* 0x00000008040c72a5 */ /* 0x000fe4000f8e00ff */
[----:B------:R-:W-:-:S02]  /*27c0*/  UISETP.GE.OR UP0, UPT, UR5, UR10, UP0 ;  /* 0x0000000a0500728c */ /* 0x000fc40008706670 */
        /* <DEDUP_REMOVED lines=19> */
.L_x_42:
[----:B------:R-:W2:Y:S02]  /*2900*/  LDCU UR4, c[0x0][0xb30] ;  /* 0x00016600ff0477ac */ /* 0x000ea40008000800 */
[----:B--2---:R-:W-:-:S09]  /*2910*/  UISETP.NE.AND UP0, UPT, UR4, 0x1, UPT ;  /* 0x000000010400788c */ /* 0x004fd2000bf05270 */
[----:B------:R-:W-:Y:S05]  /*2920*/  BRA.U UP0, `(.L_x_43) ;  /* 0x0000000100447547 */ /* 0x000fea000b800000 */
[----:B------:R-:W2:Y:S01]  /*2930*/  LDCU.128 UR8, c[0x0][0xb10] ;  /* 0x00016200ff0877ac */ /* 0x000ea20008000c00 */
[----:B------:R-:W3:Y:S01]  /*2940*/  LDCU UR12, c[0x0][0xb0c] ;  /* 0x00016180ff0c77ac */ /* 0x000ee20008000800 */
[----:B------:R-:W4:Y:S01]  /*2950*/  LDCU UR13, c[0x0][0xb20] ;  /* 0x00016400ff0d77ac */ /* 0x000f220008000800 */
[----:B--2---:R-:W-:Y:S02]  /*2960*/  UIMAD.WIDE.U32 UR6, UR43, UR8, URZ ;  /* 0x000000082b0672a5 */ /* 0x004fe4000f8e00ff */
[----:B------:R-:W-:Y:S02]  /*2970*/  UIMAD.WIDE.U32 UR4, UR42, UR11, URZ ;  /* 0x0000000b2a0472a5 */ /* 0x000fe4000f8e00ff */
[----:B---3--:R-:W-:Y:S02]  /*2980*/  UISETP.NE.AND UP2, UPT, UR12, 0x1, UPT ;  /* 0x000000010c00788c */ /* 0x008fe4000bf45270 */
[----:B------:R-:W-:Y:S01]  /*2990*/  UISETP.NE.AND UP0, UPT, UR10, 0x1, UPT ;  /* 0x000000010a00788c */ /* 0x000fe2000bf05270 */
[----:B------:R-:W-:-:S02]  /*29a0*/  UMOV UR6, UR7 ;  /* 0x0000000700067c82 */ /* 0x000fc40008000000 */
[----:B------:R-:W-:Y:S01]  /*29b0*/  UMOV UR4, UR5 ;  /* 0x0000000500047c82 */ /* 0x000fe20008000000 */
[----:B------:R-:W-:Y:S02]  /*29c0*/  USHF.R.U32.HI UR9, URZ, UR9, UR6 ;  /* 0x00000009ff097299 */ /* 0x000fe40008011606 */
[----:B----4-:R-:W-:Y:S02]  /*29d0*/  USHF.R.U32.HI UR4, URZ, UR13, UR4 ;  /* 0x0000000dff047299 */ /* 0x010fe40008011604 */
[----:B------:R-:W-:Y:S02]  /*29e0*/  USEL UR5, UR43, UR9, !UP2 ;  /* 0x000000092b057287 */ /* 0x000fe4000d000000 */
[----:B------:R-:W-:-:S04]  /*29f0*/  USEL UR4, UR42, UR4, !UP0 ;  /* 0x000000042a047287 */ /* 0x000fc8000c000000 */
[----:B------:R-:W-:Y:S02]  /*2a00*/  UIADD3 UR6, UPT, UPT, UR5, -UR4, URZ ;  /* 0x8000000405067290 */ /* 0x000fe4000fffe0ff */
[----:B------:R-:W-:Y:S02]  /*2a10*/  UIADD3 UR4, UPT, UPT, -UR5, UR4, URZ ;  /* 0x0000000405047290 */ /* 0x000fe4000fffe1ff */
[----:B------:R-:W-:Y:S02]  /*2a20*/  UIMAD UR42, UR6, UR10, UR42 ;  /* 0x0000000a062a72a4 */ /* 0x000fe4000f8e022a */
[----:B------:R-:W-:-:S12]  /*2a30*/  UIMAD UR43, UR4, UR12, UR43 ;  /* 0x0000000c042b72a4 */ /* 0x000fd8000f8e022b */
.L_x_43:
[----:B------:R-:W-:Y:S01]  /*2a40*/  VIADD R11, R11, 0x1 ;  /* 0x000000010b0b7836 */ /* 0x000fe20000000000 */
[----:B------:R-:W-:Y:S02]  /*2a50*/  R2UR UR5, R55 ;  /* 0x00000000370572ca */ /* 0x000fe400000e0000 */
[----:B------:R-:W-:Y:S02]  /*2a60*/  R2UR UR4, R54 ;  /* 0x00000000360472ca */ /* 0x000fe400000e0000 */
[C---:B------:R-:W-:Y:S02]  /*2a70*/  ISETP.NE.AND P0, PT, R11.reuse, 0x2, PT ;  /* 0x000000020b00780c */ /* 0x040fe40003f05270 */
[----:B------:R-:W-:Y:S02]  /*2a80*/  PLOP3.LUT P1, PT, PT, PT, PT, 0x80, 0x8 ;  /* 0x000000000008781c */ /* 0x000fe40003f2f070 */
[----:B-1----:R-:W-:Y:S02]  /*2a90*/  SEL R0, RZ, 0x1, P0 ;  /* 0x00000001ff007807 */ /* 0x002fe40000000000 */
[----:B------:R-:W-:-:S02]  /*2aa0*/  SEL R11, R11, RZ, P0 ;  /* 0x000000ff0b0b7207 */ /* 0x000fc40000000000 */
[----:B------:R-:W-:Y:S01]  /*2ab0*/  LOP3.LUT R10, R10, R0, RZ, 0x3c, !PT ;  /* 0x000000000a0a7212 */ /* 0x000fe200078e3cff */
[----:B------:R-:W-:Y:S02]  /*2ac0*/  UIADD3 UR16, UPT, UPT, UR43, UR5, URZ ;  /* 0x000000052b107290 */ /* 0x000fe4000fffe0ff */
[----:B------:R-:W-:Y:S01]  /*2ad0*/  UIADD3 UR20, UPT, UPT, UR42, UR4, URZ ;  /* 0x000000042a147290 */ /* 0x000fe2000fffe0ff */
[----:B------:R-:W-:Y:S11]  /*2ae0*/  BRA.U UP1, `(.L_x_44) ;  /* 0xffffffed01b07547 */ /* 0x000ff6000b83ffff */
[----:B------:R-:W-:Y:S01]  /*2af0*/  UIADD3 UR14, UPT, UPT, UR14, 0x18, URZ ;  /* 0x000000180e0e7890 */ /* 0x000fe2000fffe0ff */
[----:B------:R-:W-:-:S03]  /*2b00*/  SHF.L.U32 R2, R12, 0x1f, RZ ;  /* 0x0000001f0c027819 */ /* 0x000fc600000006ff */
[----:B------:R-:W-:-:S09]  /*2b10*/  ULEA UR4, UR15, UR14, 0x3 ;  /* 0x0000000e0f047291 */ /* 0x000fd2000f8e18ff */
[----:B------:R-:W1:Y:S02]  /*2b20*/  SYNCS.PHASECHK.TRANS64.TRYWAIT P0, [UR4], R2 ;  /* 0x00000002ff0075a7 */ /* 0x000e640008001104 */
[----:B-1----:R-:W-:Y:S05]  /*2b30*/  @!P0 BRA `(.L_x_45) ;  /* 0x0000009000fc8947 */ /* 0x002fea0003800000 */
.L_x_191:
[----:B------:R-:W-:-:S04]  /*2b40*/  UIADD3 UR4, UPT, UPT, UR15, 0x1, URZ ;  /* 0x000000010f047890 */ /* 0x000fc8000fffe0ff */
[----:B------:R-:W-:-:S04]  /*2b50*/  UISETP.NE.AND UP0, UPT, UR4, 0x3, UPT ;  /* 0x000000030400788c */ /* 0x000fc8000bf05270 */
[----:B------:R-:W-:Y:S02]  /*2b60*/  USEL UR6, URZ, 0x1, UP0 ;  /* 0x00000001ff067887 */ /* 0x000fe40008000000 */
[----:B------:R-:W-:-:S04]  /*2b70*/  USEL UR4, UR4, URZ, UP0 ;  /* 0x000000ff04047287 */ /* 0x000fc80008000000 */
[----:B------:R-:W-:Y:S01]  /*2b80*/  ULEA UR5, UR4, UR14, 0x3 ;  /* 0x0000000e04057291 */ /* 0x000fe2000f8e18ff */
[----:B------:R-:W-:-:S04]  /*2b90*/  LOP3.LUT R12, R12, UR6, RZ, 0x3c, !PT ;  /* 0x000000060c0c7c12 */ /* 0x000fc8000f8e3cff */
[----:B-1----:R-:W-:-:S04]  /*2ba0*/  SHF.L.U32 R2, R12, 0x1f, RZ ;  /* 0x0000001f0c027819 */ /* 0x002fc800000006ff */
[----:B------:R-:W1:Y:S02]  /*2bb0*/  SYNCS.PHASECHK.TRANS64.TRYWAIT P0, [UR5], R2 ;  /* 0x00000002ff0075a7 */ /* 0x000e640008001105 */
[----:B-1----:R-:W-:Y:S05]  /*2bc0*/  @!P0 BRA `(.L_x_46) ;  /* 0x0000009000f08947 */ /* 0x002fea0003800000 */
.L_x_193:
[----:B------:R-:W-:-:S04]  /*2bd0*/  UIADD3 UR4, UPT, UPT, UR4, 0x1, URZ ;  /* 0x0000000104047890 */ /* 0x000fc8000fffe0ff */
[----:B------:R-:W-:-:S04]  /*2be0*/  UISETP.NE.AND UP0, UPT, UR4, 0x3, UPT ;  /* 0x000000030400788c */ /* 0x000fc8000bf05270 */
[----:B------:R-:W-:Y:S02]  /*2bf0*/  USEL UR5, URZ, 0x1, UP0 ;  /* 0x00000001ff057887 */ /* 0x000fe40008000000 */
[----:B------:R-:W-:-:S04]  /*2c00*/  USEL UR4, UR4, URZ, UP0 ;  /* 0x000000ff04047287 */ /* 0x000fc80008000000 */
[----:B------:R-:W-:Y:S01]  /*2c10*/  ULEA UR4, UR4, UR14, 0x3 ;  /* 0x0000000e04047291 */ /* 0x000fe2000f8e18ff */
[----:B-1----:R-:W-:-:S04]  /*2c20*/  LOP3.LUT R2, R12, UR5, RZ, 0x3c, !PT ;  /* 0x000000050c027c12 */ /* 0x002fc8000f8e3cff */
[----:B------:R-:W-:Y:S01]  /*2c30*/  SHF.L.U32 R2, R2, 0x1f, RZ ;  /* 0x0000001f02027819 */ /* 0x000fe200000006ff */
[----:B------:R-:W-:-:S07]  /*2c40*/  IMAD.U32 R0, RZ, RZ, UR4 ;  /* 0x00000004ff007e24 */ /* 0x000fce000f8e00ff */
.L_x_47:
[----:B-1----:R1:W2:Y:S02]  /*2c50*/  SYNCS.PHASECHK.TRANS64.TRYWAIT P0, [R0+URZ], R2 ;  /* 0x00000002000075a7 */ /* 0x0022a400080011ff */
[----:B--2---:R-:W-:Y:S05]  /*2c60*/  @!P0 NANOSLEEP.SYNCS 0x989680 ;  /* 0x009896800000895d */ /* 0x004fea0003900000 */
[----:B------:R-:W2:Y:S02]  /*2c70*/  @!P0 SYNCS.PHASECHK.TRANS64 P0, [R0+URZ], R2 ;  /* 0x00000002000085a7 */ /* 0x000ea400080010ff */
[----:B--2---:R-:W-:Y:S05]  /*2c80*/  @P0 EXIT ;  /* 0x000000000000094d */ /* 0x004fea0003800000 */
[----:B------:R-:W-:Y:S05]  /*2c90*/  BRA `(.L_x_47) ;  /* 0xfffffffc00ec7947 */ /* 0x000fea000383ffff */
.L_x_22:
[----:B------:R-:W-:-:S04]  /*2ca0*/  UISETP.NE.AND UP0, UPT, UR52, URZ, UPT ;  /* 0x000000ff3400728c */ /* 0x000fc8000bf05270 */
[----:B------:R-:W-:-:S09]  /*2cb0*/  UISETP.NE.OR UP0, UPT, UR18, 0x1, UP0 ;  /* 0x000000011200788c */ /* 0x000fd20008705670 */
[----:B------:R-:W-:Y:S05]  /*2cc0*/  BRA.U UP0, `(.L_x_48) ;  /* 0x0000000500487547 */ /* 0x000fea000b800000 */
[----:B------:R-:W-:Y:S01]  /*2cd0*/  ISETP.GE.U32.AND P2, PT, R3, 0x4, PT ;  /* 0x000000040300780c */ /* 0x000fe20003f46070 */
[----:B------:R-:W-:Y:S01]  /*2ce0*/  IMAD.MOV.U32 R12, RZ, RZ, 0x1 ;  /* 0x00000001ff0c7424 */ /* 0x000fe200078e00ff */
[----:B------:R-:W-:Y:S02]  /*2cf0*/  CS2R R10, SRZ ;  /* 0x00000000000a7805 */ /* 0x000fe4000001ff00 */
[----:B------:R-:W-:Y:S01]  /*2d00*/  CS2R R8, SRZ ;  /* 0x0000000000087805 */ /* 0x000fe2000001ff00 */
[----:B------:R-:W-:Y:S01]  /*2d10*/  UMOV UR6, 0x400 ;  /* 0x0000040000067882 */ /* 0x000fe20000000000 */
[----:B------:R-:W-:Y:S01]  /*2d20*/  UMOV UR5, URZ ;  /* 0x000000ff00057c82 */ /* 0x000fe20008000000 */
[----:B------:R-:W-:-:S12]  /*2d30*/  ULEA UR6, UR52, UR6, 0x18 ;  /* 0x0000000634067291 */ /* 0x000fd8000f8ec0ff */
.L_x_52:
[----:B------:R-:W-:Y:S02]  /*2d40*/  LEA R0, R8, UR6, 0x3 ;  /* 0x0000000608007c11 */ /* 0x000fe4000f8e18ff */
[----:B------:R-:W-:-:S03]  /*2d50*/  SHF.L.U32 R4, R9, 0x1f, RZ ;  /* 0x0000001f09047819 */ /* 0x000fc600000006ff */
[----:B------:R-:W-:Y:S01]  /*2d60*/  VIADD R5, R0, 0xf0 ;  /* 0x000000f000057836 */ /* 0x000fe20000000000 */
[----:B------:R-:W1:Y:S02]  /*2d70*/  SYNCS.PHASECHK.TRANS64.TRYWAIT P0, [R0+URZ+0xe0], R4 ;  /* 0x0000e004000075a7 */ /* 0x000e6400080011ff */
[----:B-1----:R-:W-:Y:S05]  /*2d80*/  @!P0 BRA `(.L_x_49) ;  /* 0x0000009000988947 */ /* 0x002fea0003800000 */
.L_x_194:
[----:B------:R-:W-:Y:S01]  /*2d90*/  ULEA UR4, UR5, UR6, 0x3 ;  /* 0x0000000605047291 */ /* 0x000fe2000f8e18ff */
[----:B-1----:R-:W-:Y:S01]  /*2da0*/  PRMT R0, RZ, 0x654, R5 ;  /* 0x00000654ff007816 */ /* 0x002fe20000000005 */
[----:B------:R-:W-:Y:S01]  /*2db0*/  @!P2 IMAD.MOV.U32 R4, RZ, RZ, 0x10 ;  /* 0x00000010ff04a424 */ /* 0x000fe200078e00ff */
[----:B------:R-:W-:Y:S01]  /*2dc0*/  SHF.L.U32 R5, R12, 0x1f, RZ ;  /* 0x0000001f0c057819 */ /* 0x000fe200000006ff */
[----:B------:R-:W-:Y:S01]  /*2dd0*/  UIADD3 UR7, UPT, UPT, UR4, 0x80, URZ ;  /* 0x0000008004077890 */ /* 0x000fe2000fffe0ff */
[----:B------:R1:W-:Y:S05]  /*2de0*/  SYNCS.ARRIVE.TRANS64.RED.A1T0 RZ, [R0+URZ], RZ ;  /* 0x000000ff00ff79a7 */ /* 0x0003ea00081004ff */
[----:B------:R-:W-:Y:S01]  /*2df0*/  IMAD.U32 R6, RZ, RZ, UR7 ;  /* 0x00000007ff067e24 */ /* 0x000fe2000f8e00ff */
[----:B------:R-:W2:Y:S04]  /*2e00*/  SYNCS.PHASECHK.TRANS64.TRYWAIT P0, [UR4+0x90], R5 ;  /* 0x00009005ff0075a7 */ /* 0x000ea80008001104 */
[----:B------:R-:W-:Y:S01]  /*2e10*/  PRMT R6, R3, 0x654, R6 ;  /* 0x0000065403067816 */ /* 0x000fe20000000006 */
[----:B-12---:R-:W-:Y:S06]  /*2e20*/  @!P0 BRA `(.L_x_50) ;  /* 0x0000009000848947 */ /* 0x006fec0003800000 */
.L_x_196:
[----:B------:R-:W-:Y:S01]  /*2e30*/  ULEA UR8, UR5, UR6, 0x4 ;  /* 0x0000000605087291 */ /* 0x000fe2000f8e20ff */
[----:B------:R-:W-:Y:S01]  /*2e40*/  SEL R2, R6, R2, !P2 ;  /* 0x0000000206027207 */ /* 0x000fe20005000000 */
[----:B------:R-:W-:Y:S01]  /*2e50*/  UIADD3 UR9, UPT, UPT, UR4, 0x80, URZ ;  /* 0x0000008004097890 */ /* 0x000fe2000fffe0ff */
[----:B-1----:R-:W-:Y:S01]  /*2e60*/  LEA R0, R11, UR6, 0x3 ;  /* 0x000000060b007c11 */ /* 0x002fe2000f8e18ff */
[----:B------:R-:W-:Y:S01]  /*2e70*/  UIADD3 UR8, UPT, UPT, UR8, 0x110, URZ ;  /* 0x0000011008087890 */ /* 0x000fe2000fffe0ff */
[----:B------:R1:W-:Y:S01]  /*2e80*/  @!P2 SYNCS.ARRIVE.TRANS64.RED RZ, [R2+URZ], R4 ;  /* 0x0000000402ffa9a7 */ /* 0x0003e200080004ff */
[----:B------:R-:W-:Y:S01]  /*2e90*/  UIADD3 UR4, UPT, UPT, UR5, 0x1, URZ ;  /* 0x0000000105047890 */ /* 0x000fe2000fffe0ff */
[----:B------:R-:W-:-:S03]  /*2ea0*/  VIADD R8, R8, 0x1 ;  /* 0x0000000108087836 */ /* 0x000fc60000000000 */
[----:B------:R-:W-:Y:S02]  /*2eb0*/  UISETP.NE.AND UP0, UPT, UR4, 0x2, UPT ;  /* 0x000000020400788c */ /* 0x000fe4000bf05270 */
[----:B------:R-:W-:Y:S01]  /*2ec0*/  ISETP.NE.AND P0, PT, R8, 0x2, PT ;  /* 0x000000020800780c */ /* 0x000fe20003f05270 */
[----:B------:R-:W-:Y:S06]  /*2ed0*/  UGETNEXTWORKID.BROADCAST [UR8], [UR9] ;  /* 0x00000000080073ca */ /* 0x000fec0008000100 */
[----:B------:R-:W-:Y:S02]  /*2ee0*/  USEL UR7, URZ, 0x1, UP0 ;  /* 0x00000001ff077887 */ /* 0x000fe40008000000 */
[----:B------:R-:W-:-:S04]  /*2ef0*/  USEL UR5, UR4, URZ, UP0 ;  /* 0x000000ff04057287 */ /* 0x000fc80008000000 */
[----:B------:R-:W-:Y:S02]  /*2f00*/  LOP3.LUT R12, R12, UR7, RZ, 0x3c, !PT ;  /* 0x000000070c0c7c12 */ /* 0x000fe4000f8e3cff */
[----:B-1----:R-:W-:-:S04]  /*2f10*/  SHF.L.U32 R4, R10, 0x1f, RZ ;  /* 0x0000001f0a047819 */ /* 0x002fc800000006ff */
[----:B------:R-:W1:Y:S02]  /*2f20*/  SYNCS.PHASECHK.TRANS64.TRYWAIT P1, [R0+URZ+0x80], R4 ;  /* 0x00008004000075a7 */ /* 0x000e6400080211ff */
[----:B-1----:R-:W-:Y:S05]  /*2f30*/  @!P1 BRA `(.L_x_51) ;  /* 0x0000009000589947 */ /* 0x002fea0003800000 */
.L_x_197:
[C---:B-1----:R-:W-:Y:S01]  /*2f40*/  LEA R4, R11.reuse, UR6, 0x4 ;  /* 0x000000060b047c11 */ /* 0x042fe2000f8e20ff */
[----:B------:R-:W-:Y:S01]  /*2f50*/  VIADD R0, R0, 0x90 ;  /* 0x0000009000007836 */ /* 0x000fe20000000000 */
[----:B------:R-:W-:Y:S01]  /*2f60*/  SEL R8, R8, RZ, P0 ;  /* 0x000000ff08087207 */ /* 0x000fe20000000000 */
[----:B------:R-:W-:-:S03]  /*2f70*/  VIADD R11, R11, 0x1 ;  /* 0x000000010b0b7836 */ /* 0x000fc60000000000 */
[----:B------:R-:W1:Y:S01]  /*2f80*/  LDS.128 R4, [R4+0x110] ;  /* 0x0001100004047984 */ /* 0x000e620000000c00 */
[----:B------:R-:W-:Y:S02]  /*2f90*/  PRMT R0, RZ, 0x654, R0 ;  /* 0x00000654ff007816 */ /* 0x000fe40000000000 */
[C---:B------:R-:W-:Y:S01]  /*2fa0*/  ISETP.NE.AND P1, PT, R11.reuse, 0x2, PT ;  /* 0x000000020b00780c */ /* 0x040fe20003f25270 */
[----:B------:R-:W-:Y:S01]  /*2fb0*/  @!PT LDS RZ, [RZ] ;  /* 0x00000000fffff984 */ /* 0x000fe20000000800 */
[----:B------:R-:W-:Y:S01]  /*2fc0*/  @!PT LDS RZ, [RZ] ;  /* 0x00000000fffff984 */ /* 0x000fe20000000800 */
[----:B------:R-:W-:Y:S01]  /*2fd0*/  @!PT LDS RZ, [RZ] ;  /* 0x00000000fffff984 */ /* 0x000fe20000000800 */
[----:B------:R-:W-:Y:S01]  /*2fe0*/  @!PT LDS RZ, [RZ] ;  /* 0x00000000fffff984 */ /* 0x000fe20000000800 */
[----:B------:R2:W-:Y:S06]  /*2ff0*/  MEMBAR.ALL.CTA ;  /* 0x0000000000007992 */ /* 0x0005ec0000008000 */
[----:B--2---:R-:W2:Y:S01]  /*3000*/  FENCE.VIEW.ASYNC.S ;  /* 0x00000000000073c6 */ /* 0x004ea20000000000 */
[----:B------:R-:W-:Y:S01]  /*3010*/  SEL R11, R11, RZ, P1 ;  /* 0x000000ff0b0b7207 */ /* 0x000fe20000800000 */
[----:B--2---:R2:W-:Y:S01]  /*3020*/  SYNCS.ARRIVE.TRANS64.RED.A1T0 RZ, [R0+URZ], RZ ;  /* 0x000000ff00ff79a7 */ /* 0x0045e200081004ff */
[----:B-1----:R-:W-:-:S02]  /*3030*/  LOP3.LUT P3, RZ, R6, 0x1, RZ, 0xc0, !PT ;  /* 0x0000000106ff7812 */ /* 0x002fc4000786c0ff */
[----:B------:R-:W-:-:S04]  /*3040*/  SEL R4, RZ, 0x1, P1 ;  /* 0x00000001ff047807 */ /* 0x000fc80000800000 */
[----:B------:R-:W-:Y:S02]  /*3050*/  LOP3.LUT R10, R10, R4, RZ, 0x3c, !PT ;  /* 0x000000040a0a7212 */ /* 0x000fe400078e3cff */
[----:B--2---:R-:W-:-:S04]  /*3060*/  SEL R0, RZ, 0x1, P0 ;  /* 0x00000001ff007807 */ /* 0x004fc80000000000 */
[----:B------:R-:W-:Y:S01]  /*3070*/  LOP3.LUT R9, R9, R0, RZ, 0x3c, !PT ;  /* 0x0000000009097212 */ /* 0x000fe200078e3cff */
[----:B------:R-:W-:Y:S06]  /*3080*/  @P3 BRA `(.L_x_52) ;  /* 0xfffffffc002c3947 */ /* 0x000fec000383ffff */
[----:B------:R-:W-:Y:S01]  /*3090*/  ULEA UR4, UR5, UR6, 0x3 ;  /* 0x0000000605047291 */ /* 0x000fe2000f8e18ff */
[----:B------:R-:W-:-:S08]  /*30a0*/  SHF.L.U32 R2, R12, 0x1f, RZ ;  /* 0x0000001f0c027819 */ /* 0x000fd000000006ff */
[----:B------:R-:W1:Y:S02]  /*30b0*/  SYNCS.PHASECHK.TRANS64 P0, [UR4+0x90], R2 ;  /* 0x00009002ff0075a7 */ /* 0x000e640008001004 */
[----:B-1----:R-:W-:Y:S05]  /*30c0*/  @P0 BRA `(.L_x_53) ;  /* 0x0000000000080947 */ /* 0x002fea0003800000 */
[----:B------:R-:W1:Y:S02]  /*30d0*/  SYNCS.PHASECHK.TRANS64.TRYWAIT P0, [UR4+0x90], R2 ;  /* 0x00009002ff0075a7 */ /* 0x000e640008001104 */
[----:B-1----:R-:W-:Y:S05]  /*30e0*/  @!P0 BRA `(.L_x_54) ;  /* 0x0000009000008947 */ /* 0x002fea0003800000 */
.L_x_53:
[----:B------:R-:W-:-:S04]  /*30f0*/  UIADD3 UR7, UPT, UPT, UR5, 0x1, URZ ;  /* 0x0000000105077890 */ /* 0x000fc8000fffe0ff */
[----:B------:R-:W-:-:S04]  /*3100*/  UISETP.NE.AND UP0, UPT, UR7, 0x2, UPT ;  /* 0x000000020700788c */ /* 0x000fc8000bf05270 */
[----:B------:R-:W-:Y:S02]  /*3110*/  USEL UR8, URZ, 0x1, UP0 ;  /* 0x00000001ff087887 */ /* 0x000fe40008000000 */
[----:B------:R-:W-:-:S04]  /*3120*/  USEL UR7, UR7, URZ, UP0 ;  /* 0x000000ff07077287 */ /* 0x000fc80008000000 */
[----:B------:R-:W-:Y:S01]  /*3130*/  ULEA UR7, UR7, UR6, 0x3 ;  /* 0x0000000607077291 */ /* 0x000fe2000f8e18ff */
[----:B-1----:R-:W-:-:S04]  /*3140*/  LOP3.LUT R2, R12, UR8, RZ, 0x3c, !PT ;  /* 0x000000080c027c12 */ /* 0x002fc8000f8e3cff */
[----:B------:R-:W-:-:S04]  /*3150*/  SHF.L.U32 R0, R2, 0x1f, RZ ;  /* 0x0000001f02007819 */ /* 0x000fc800000006ff */
[----:B------:R-:W1:Y:S02]  /*3160*/  SYNCS.PHASECHK.TRANS64 P0, [UR7+0x90], R0 ;  /* 0x00009000ff0075a7 */ /* 0x000e640008001007 */
[----:B-1----:R-:W-:Y:S05]  /*3170*/  @P0 EXIT ;  /* 0x000000000000094d */ /* 0x002fea0003800000 */
[----:B------:R-:W-:Y:S02]  /*3180*/  SHF.L.U32 R2, R2, 0x1f, RZ ;  /* 0x0000001f02027819 */ /* 0x000fe400000006ff */
[----:B------:R-:W-:-:S07]  /*3190*/  MOV R0, UR7 ;  /* 0x0000000700007c02 */ /* 0x000fce0008000f00 */
.L_x_55:
[----:B-1----:R1:W2:Y:S02]  /*31a0*/  SYNCS.PHASECHK.TRANS64.TRYWAIT P0, [R0+URZ+0x90], R2 ;  /* 0x00009002000075a7 */ /* 0x0022a400080011ff */
[----:B--2---:R-:W-:Y:S05]  /*31b0*/  @!P0 NANOSLEEP.SYNCS 0x989680 ;  /* 0x009896800000895d */ /* 0x004fea0003900000 */
[----:B------:R-:W2:Y:S02]  /*31c0*/  @!P0 SYNCS.PHASECHK.TRANS64 P0, [R0+URZ+0x90], R2 ;  /* 0x00009002000085a7 */ /* 0x000ea400080010ff */
[----:B--2---:R-:W-:Y:S05]  /*31d0*/  @P0 EXIT ;  /* 0x000000000000094d */ /* 0x004fea0003800000 */
[----:B------:R-:W-:Y:S05]  /*31e0*/  BRA `(.L_x_55) ;  /* 0xfffffffc00ec7947 */ /* 0x000fea000383ffff */
.L_x_48:
[----:B------:R-:W-:Y:S05]  /*31f0*/  BRA.U UP4, `(.L_x_56) ;  /* 0x0000001504487547 */ /* 0x000fea000b800000 */
[----:B------:R-:W-:Y:S01]  /*3200*/  UMOV UR4, 0x40 ;  /* 0x0000004000047882 */ /* 0x000fe20000000000 */
[----:B------:R-:W-:Y:S01]  /*3210*/  NOP ;  /* 0x0000000000007918 */ /* 0x000fe20000000000 */
[----:B------:R-:W-:Y:S01]  /*3220*/  ULEA UR5, UR52, UR4, 0x18 ;  /* 0x0000000434057291 */ /* 0x000fe2000f8ec0ff */
[----:B------:R-:W-:Y:S02]  /*3230*/  UMOV UR6, 0x400 ;  /* 0x0000040000067882 */ /* 0x000fe40000000000 */
[----:B------:R-:W-:-:S06]  /*3240*/  ULEA UR6, UR52, UR6, 0x18 ;  /* 0x0000000634067291 */ /* 0x000fcc000f8ec0ff */
[----:B------:R-:W1:Y:S02]  /*3250*/  LDS.U8 R3, [UR5+0x1c] ;  /* 0x00001c05ff037984 */ /* 0x000e640008000000 */
[----:B-1----:R-:W-:-:S13]  /*3260*/  ISETP.NE.AND P0, PT, R3, RZ, PT ;  /* 0x000000ff0300720c */ /* 0x002fda0003f05270 */
[----:B------:R-:W-:Y:S05]  /*3270*/  @P0 BRA `(.L_x_57) ;  /* 0x0000000400080947 */ /* 0x000fea0003800000 */
[----:B------:R-:W-:Y:S02]  /*3280*/  UISETP.NE.U32.AND UP1, UPT, UR68, 0x1, UPT ;  /* 0x000000014400788c */ /* 0x000fe4000bf25070 */
[----:B------:R-:W-:-:S07]  /*3290*/  UIADD3 UR7, UPT, UPT, UR5, 0x8, URZ ;  /* 0x0000000805077890 */ /* 0x000fce000fffe0ff */
[----:B------:R-:W-:Y:S05]  /*32a0*/  BRA.U !UP1, `(.L_x_58) ;  /* 0x00000001099c7547 */ /* 0x000fea000b800000 */
[----:B------:R-:W-:Y:S01]  /*32b0*/  ELECT P0, URZ, PT ;  /* 0x0000000000ff782f */ /* 0x000fe20003800000 */
[----:B------:R-:W-:-:S12]  /*32c0*/  BSSY B0, `(.L_x_58) ;  /* 0x0000025000007945 */ /* 0x000fd80003800000 */
[----:B------:R-:W-:Y:S05]  /*32d0*/  @!P0 BRA `(.L_x_59) ;  /* 0x00000000008c8947 */ /* 0x000fea0003800000 */
[----:B------:R-:W-:-:S05]  /*32e0*/  UMOV UR4, 0x10 ;  /* 0x0000001000047882 */ /* 0x000fca0000000000 */
[----:B------:R-:W-:Y:S04]  /*32f0*/  DEPBAR.LE SB1, 0x36 ;  /* 0x00009d800000791a */ /* 0x000fe80000000000 */
[----:B------:R-:W1:Y:S02]  /*3300*/  UTCATOMSWS.2CTA.FIND_AND_SET.ALIGN UP0, UR4, UR4 ;  /* 0x00000004000475e3 */ /* 0x000e640008200800 */
[----:B-1----:R-:W-:Y:S01]  /*3310*/  MOV R10, UR4 ;  /* 0x00000004000a7c02 */ /* 0x002fe20008000f00 */
[----:B------:R-:W-:Y:S06]  /*3320*/  BRA.U UP0, `(.L_x_60) ;  /* 0x0000000100187547 */ /* 0x000fec000b800000 */
.L_x_61:
[----:B------:R-:W-:Y:S05]  /*3330*/  NANOSLEEP 0x64 ;  /* 0x000000640000795d */ /* 0x000fea0003800000 */
[----:B------:R-:W-:-:S05]  /*3340*/  UMOV UR4, 0x10 ;  /* 0x0000001000047882 */ /* 0x000fca0000000000 */
[----:B------:R-:W-:Y:S04]  /*3350*/  DEPBAR.LE SB1, 0x36 ;  /* 0x00009d800000791a */ /* 0x000fe80000000000 */
[----:B------:R-:W1:Y:S02]  /*3360*/  UTCATOMSWS.2CTA.FIND_AND_SET.ALIGN UP0, UR4, UR4 ;  /* 0x00000004000475e3 */ /* 0x000e640008200800 */
[----:B-1----:R-:W-:Y:S01]  /*3370*/  MOV R10, UR4 ;  /* 0x00000004000a7c02 */ /* 0x002fe20008000f00 */
[----:B------:R-:W-:Y:S05]  /*3380*/  BRA.U !UP0, `(.L_x_61) ;  /* 0xfffffffd08e87547 */ /* 0x000fea000b83ffff */
.L_x_60:
[----:B------:R-:W1:Y:S01]  /*3390*/  LDS R6, [UR5+0x10] ;  /* 0x00001005ff067984 */ /* 0x000e620008000800 */
[----:B------:R-:W-:Y:S01]  /*33a0*/  IMAD.U32 R3, RZ, RZ, UR6 ;  /* 0x00000006ff037e24 */ /* 0x000fe2000f8e00ff */
[----:B------:R-:W-:-:S03]  /*33b0*/  MOV R4, UR69 ;  /* 0x0000004500047c02 */ /* 0x000fc60008000f00 */
[----:B------:R-:W-:Y:S01]  /*33c0*/  VIADD R3, R3, 0x130 ;  /* 0x0000013003037836 */ /* 0x000fe20000000000 */
[----:B-1----:R-:W-:-:S04]  /*33d0*/  SHF.L.U32 R6, R6, 0x1f, RZ ;  /* 0x0000001f06067819 */ /* 0x002fc800000006ff */
[----:B------:R-:W1:Y:S02]  /*33e0*/  SYNCS.PHASECHK.TRANS64.TRYWAIT P0, [UR5+0x8], R6 ;  /* 0x00000806ff0075a7 */ /* 0x000e640008001105 */
[----:B-1----:R-:W-:Y:S05]  /*33f0*/  @P0 BRA `(.L_x_62) ;  /* 0x0000000000080947 */ /* 0x002fea0003800000 */
[----:B------:R-:W1:Y:S02]  /*3400*/  SYNCS.PHASECHK.TRANS64.TRYWAIT P0, [UR5+0x8], R6 ;  /* 0x00000806ff0075a7 */ /* 0x000e640008001105 */
[----:B-1----:R-:W-:Y:S05]  /*3410*/  @!P0 BRA `(.L_x_63) ;  /* 0x0000008c004c8947 */ /* 0x002fea0003800000 */
.L_x_62:
[----:B------:R-:W-:Y:S01]  /*3420*/  PRMT R4, R4, 0x654, R3 ;  /* 0x0000065404047816 */ /* 0x000fe20000000003 */
[----:B------:R-:W-:Y:S01]  /*3430*/  HFMA2 R3, -RZ, RZ, 0, 5.9604644775390625e-08 ;  /* 0x00000001ff037431 */ /* 0x000fe200000001ff */
[----:B------:R-:W-:Y:S01]  /*3440*/  UPRMT UR4, UR69, 0x654, UR7 ;  /* 0x0000065445047896 */ /* 0x000fe20008000007 */
[----:B------:R-:W-:Y:S02]  /*3450*/  IMAD.MOV.U32 R8, RZ, RZ, 0xffff ;  /* 0x0000ffffff087424 */ /* 0x000fe400078e00ff */
[----:B-1----:R-:W-:Y:S02]  /*3460*/  IMAD.MOV.U32 R6, RZ, RZ, 0x4 ;  /* 0x00000004ff067424 */ /* 0x002fe400078e00ff */
[----:B------:R-:W-:Y:S01]  /*3470*/  IMAD.SHL.U32 R9, R10, 0x20, RZ ;  /* 0x000000200a097824 */ /* 0x000fe200078e00ff */
[----:B------:R-:W-:Y:S02]  /*3480*/  MOV R5, UR4 ;  /* 0x0000000400057c02 */ /* 0x000fe40008000f00 */
[-C--:B------:R-:W-:Y:S01]  /*3490*/  SHF.L.U32 R8, R8, R10.reuse, RZ ;  /* 0x0000000a08087219 */ /* 0x080fe200000006ff */
[----:B------:R1:W-:Y:S01]  /*34a0*/  SYNCS.ARRIVE.TRANS64.RED RZ, [UR4], R6 ;  /* 0x00000006ffff79a7 */ /* 0x0003e20008000404 */
[----:B------:R-:W-:Y:S01]  /*34b0*/  SHF.L.U32 R7, R3, R10, RZ ;  /* 0x0000000a03077219 */ /* 0x000fe200000006ff */
[----:B------:R1:W-:Y:S04]  /*34c0*/  STS [UR6+0x130], R9 ;  /* 0x00013009ff007988 */ /* 0x0003e80008000806 */
[----:B------:R1:W-:Y:S04]  /*34d0*/  STAS [R4.64], R10 ;  /* 0x0000000a04007dbd */ /* 0x0003e8000c0008ff */
[----:B------:R1:W-:Y:S04]  /*34e0*/  ATOMS.OR RZ, [UR5+0x14], R8 ;  /* 0x00001408ffff798c */ /* 0x0003e8000b000005 */
[----:B------:R1:W-:Y:S04]  /*34f0*/  ATOMS.OR RZ, [UR5+0x18], R7 ;  /* 0x00001807ffff798c */ /* 0x0003e8000b000005 */
[----:B------:R1:W-:Y:S02]  /*3500*/  ATOMS.XOR RZ, [UR5+0x10], R3 ;  /* 0x00001003ffff798c */ /* 0x0003e4000b800005 */
.L_x_59:
[----:B------:R-:W-:Y:S05]  /*3510*/  BSYNC B0 ;  /* 0x0000000000007941 */ /* 0x000fea0003800000 */
.L_x_58:
[----:B------:R-:W-:Y:S05]  /*3520*/  BRA.U UP1, `(.L_x_64) ;  /* 0x00000001016c7547 */ /* 0x000fea000b800000 */
[----:B------:R-:W-:-:S03]  /*3530*/  UMOV UR4, 0xffffffff ;  /* 0xffffffff00047882 */ /* 0x000fc60000000000 */
[----:B------:R-:W-:Y:S05]  /*3540*/  BRA.DIV UR4, `(.L_x_65) ;  /* 0x0000008e04187947 */ /* 0x000fea000b800000 */
[----:B------:R-:W-:-:S13]  /*3550*/  ELECT P0, URZ, PT ;  /* 0x0000000000ff782f */ /* 0x000fda0003800000 */
.L_x_201:
[----:B------:R-:W-:Y:S05]  /*3560*/  @!P0 BRA `(.L_x_64) ;  /* 0x00000000005c8947 */ /* 0x000fea0003800000 */
[----:B-1----:R-:W1:Y:S02]  /*3570*/  LDS R4, [UR5+0x10] ;  /* 0x00001005ff047984 */ /* 0x002e640008000800 */
[----:B-1----:R-:W-:-:S04]  /*3580*/  SHF.L.U32 R4, R4, 0x1f, RZ ;  /* 0x0000001f04047819 */ /* 0x002fc800000006ff */
[----:B------:R-:W1:Y:S02]  /*3590*/  SYNCS.PHASECHK.TRANS64.TRYWAIT P0, [UR5+0x8], R4 ;  /* 0x00000804ff0075a7 */ /* 0x000e640008001105 */
[----:B-1----:R-:W-:Y:S05]  /*35a0*/  @P0 BRA `(.L_x_66) ;  /* 0x0000000000080947 */ /* 0x002fea0003800000 */
[----:B------:R-:W1:Y:S02]  /*35b0*/  SYNCS.PHASECHK.TRANS64.TRYWAIT P0, [UR5+0x8], R4 ;  /* 0x00000804ff0075a7 */ /* 0x000e640008001105 */
[----:B-1----:R-:W-:Y:S05]  /*35c0*/  @!P0 BRA `(.L_x_67) ;  /* 0x0000008c001c8947 */ /* 0x002fea0003800000 */
.L_x_66:
[----:B------:R-:W2:Y:S01]  /*35d0*/  LDS R6, [UR6+0x130] ;  /* 0x00013006ff067984 */ /* 0x000ea20008000800 */
[----:B-1----:R-:W-:Y:S02]  /*35e0*/  HFMA2 R3, -RZ, RZ, 0, 5.9604644775390625e-08 ;  /* 0x00000001ff037431 */ /* 0x002fe400000001ff */
[----:B------:R-:W-:Y:S01]  /*35f0*/  IMAD.MOV.U32 R4, RZ, RZ, 0xffff ;  /* 0x0000ffffff047424 */ /* 0x000fe200078e00ff */
[----:B------:R-:W-:Y:S01]  /*3600*/  UPRMT UR4, UR69, 0x654, UR7 ;  /* 0x0000065445047896 */ /* 0x000fe20008000007 */
[----:B--2---:R-:W-:-:S03]  /*3610*/  IMAD.SHL.U32 R5, R6, 0x20, RZ ;  /* 0x0000002006057824 */ /* 0x004fc600078e00ff */
[-C--:B------:R-:W-:Y:S02]  /*3620*/  SHF.L.U32 R4, R4, R6.reuse, RZ ;  /* 0x0000000604047219 */ /* 0x080fe400000006ff */
[----:B------:R-:W-:Y:S01]  /*3630*/  SHF.L.U32 R6, R3, R6, RZ ;  /* 0x0000000603067219 */ /* 0x000fe200000006ff */
[----:B------:R2:W-:Y:S04]  /*3640*/  STS [UR6+0x130], R5 ;  /* 0x00013005ff007988 */ /* 0x0005e80008000806 */
[----:B------:R2:W-:Y:S04]  /*3650*/  ATOMS.OR RZ, [UR5+0x14], R4 ;  /* 0x00001404ffff798c */ /* 0x0005e8000b000005 */
[----:B------:R2:W-:Y:S01]  /*3660*/  ATOMS.OR RZ, [UR5+0x18], R6 ;  /* 0x00001806ffff798c */ /* 0x0005e2000b000005 */
[----:B------:R-:W-:Y:S03]  /*3670*/  SYNCS.ARRIVE.TRANS64.RED.A1T0 RZ, [UR4], RZ ;  /* 0x000000ffffff79a7 */ /* 0x000fe60008100404 */
[----:B------:R2:W-:Y:S01]  /*3680*/  ATOMS.XOR RZ, [UR5+0x10], R3 ;  /* 0x00001003ffff798c */ /* 0x0005e2000b800005 */
[----:B------:R-:W-:Y:S05]  /*3690*/  BRA `(.L_x_64) ;  /* 0x0000000000107947 */ /* 0x000fea0003800000 */
.L_x_57:
[----:B------:R-:W-:Y:S02]  /*36a0*/  MOV R3, 0xffffffff ;  /* 0xffffffff00037802 */ /* 0x000fe40000000f00 */
[----:B------:R-:W-:-:S03]  /*36b0*/  MOV R4, 0x36e0 ;  /* 0x000036e000047802 */ /* 0x000fc60000000f00 */
[----:B------:R1:W-:Y:S04]  /*36c0*/  STS [UR6+0x130], R3 ;  /* 0x00013003ff007988 */ /* 0x0003e80008000806 */
[----:B-1---5:R-:W-:Y:S05]  /*36d0*/  CALL.REL.NOINC `($__internal_1_$__cuda_sm10x_tcgen05_guardrail_trap_phase_invalid_during_alloc) ;  /* 0x0000009400a07944 */ /* 0x022fea0003c00000 */
.L_x_64:
[----:B------:R-:W-:Y:S05]  /*36e0*/  WARPSYNC.ALL ;  /* 0x0000000000007948 */ /* 0x000fea0003800000 */
[----:B------:R-:W3:Y:S01]  /*36f0*/  S2UR UR4, SR_CgaCtaId ;  /* 0x00000000000479c3 */ /* 0x000ee20000008800 */
[----:B------:R-:W-:Y:S01]  /*3700*/  UMOV UR41, 0x400 ;  /* 0x0000040000297882 */ /* 0x000fe20000000000 */
[----:B------:R-:W-:-:S06]  /*3710*/  NOP ;  /* 0x0000000000007918 */ /* 0x000fcc0000000000 */
[----:B------:R-:W-:Y:S06]  /*3720*/  BAR.ARV 0x6, 0xa0 ;  /* 0x0182800000007b1d */ /* 0x000fec0000002000 */
[----:B------:R-:W4:Y:S01]  /*3730*/  LDCU UR6, c[0x0][0x38c] ;  /* 0x00007180ff0677ac */ /* 0x000f220008000800 */
[----:B------:R-:W-:Y:S01]  /*3740*/  LOP3.LUT R0, R0, 0xffff, RZ, 0xc0, !PT ;  /* 0x0000ffff00007812 */ /* 0x000fe200078ec0ff */
[----:B-1----:R-:W-:Y:S01]  /*3750*/  IMAD.MOV.U32 R9, RZ, RZ, 0x1 ;  /* 0x00000001ff097424 */ /* 0x002fe200078e00ff */
[----:B------:R-:W-:Y:S01]  /*3760*/  LOP3.LUT R2, R2, 0xffff, RZ, 0xc0, !PT ;  /* 0x0000ffff02027812 */ /* 0x000fe200078ec0ff */
[----:B------:R-:W-:Y:S01]  /*3770*/  IMAD.MOV.U32 R8, RZ, RZ, RZ ;  /* 0x000000ffff087224 */ /* 0x000fe200078e00ff */
[----:B------:R-:W-:Y:S01]  /*3780*/  R2UR UR65, R0 ;  /* 0x00000000004172ca */ /* 0x000fe200000e0000 */
[----:B------:R-:W-:Y:S01]  /*3790*/  UMOV UR47, URZ ;  /* 0x000000ff002f7c82 */ /* 0x000fe20008000000 */
[----:B------:R-:W-:Y:S01]  /*37a0*/  R2UR UR43, R2 ;  /* 0x00000000022b72ca */ /* 0x000fe200000e0000 */
[----:B------:R-:W-:Y:S01]  /*37b0*/  UMOV UR38, URZ ;  /* 0x000000ff00267c82 */ /* 0x000fe20008000000 */
[----:B------:R-:W-:Y:S01]  /*37c0*/  UMOV UR37, URZ ;  /* 0x000000ff00257c82 */ /* 0x000fe20008000000 */
[----:B---3--:R-:W-:-:S02]  /*37d0*/  ULEA UR41, UR4, UR41, 0x18 ;  /* 0x0000002904297291 */ /* 0x008fc4000f8ec0ff */
[----:B------:R-:W-:Y:S02]  /*37e0*/  UISETP.NE.AND UP3, UPT, UR68, URZ, UPT ;  /* 0x000000ff4400728c */ /* 0x000fe4000bf65270 */
[----:B------:R-:W-:Y:S02]  /*37f0*/  UIADD3 UR5, UPT, UPT, UR41, 0x8400, URZ ;  /* 0x0000840029057890 */ /* 0x000fe4000fffe0ff */
[----:B------:R-:W-:Y:S02]  /*3800*/  UIADD3 UR4, UPT, UPT, UR41, 0x20400, URZ ;  /* 0x0002040029047890 */ /* 0x000fe4000fffe0ff */
[----:B----4-:R-:W-:Y:S01]  /*3810*/  UIADD3 UR6, UPT, UPT, UR6, 0x3f, URZ ;  /* 0x0000003f06067890 */ /* 0x010fe2000fffe0ff */
[----:B--2---:R-:W1:Y:S01]  /*3820*/  LDS R3, [UR41+0x130] ;  /* 0x00013029ff037984 */ /* 0x004e620008000800 */
[----:B------:R-:W-:Y:S02]  /*3830*/  USHF.R.U32.HI UR5, URZ, 0x4, UR5 ;  /* 0x00000004ff057899 */ /* 0x000fe40008011605 */
[----:B------:R-:W-:-:S02]  /*3840*/  USHF.R.S32.HI UR64, URZ, 0x1f, UR6 ;  /* 0x0000001fff407899 */ /* 0x000fc40008011406 */
[----:B------:R-:W-:Y:S02]  /*3850*/  USHF.R.U32.HI UR4, URZ, 0x4, UR4 ;  /* 0x00000004ff047899 */ /* 0x000fe40008011604 */
[----:B------:R-:W-:Y:S02]  /*3860*/  ULEA.HI UR64, UR64, UR6, URZ, 0x6 ;  /* 0x0000000640407291 */ /* 0x000fe4000f8f30ff */
[----:B------:R-:W-:Y:S02]  /*3870*/  ULOP3.LUT UR5, UR5, 0x3fff, URZ, 0xc0, !UPT ;  /* 0x00003fff05057892 */ /* 0x000fe4000f8ec0ff */
[----:B------:R-:W-:Y:S02]  /*3880*/  USHF.R.S32.HI UR64, URZ, 0x6, UR64 ;  /* 0x00000006ff407899 */ /* 0x000fe40008011440 */
[----:B------:R-:W-:Y:S02]  /*3890*/  ULOP3.LUT UR45, UR4, 0x3fff, URZ, 0xc0, !UPT ;  /* 0x00003fff042d7892 */ /* 0x000fe4000f8ec0ff */
[----:B------:R-:W-:Y:S01]  /*38a0*/  UISETP.LT.AND UP0, UPT, UR64, 0x1, UPT ;  /* 0x000000014000788c */ /* 0x000fe2000bf01270 */
[----:B------:R-:W-:Y:S01]  /*38b0*/  UMOV UR62, 0x0 ;  /* 0x00000000003e7882 */ /* 0x000fe20000000000 */
        /* <DEDUP_REMOVED lines=9> */
[----:B------:R-:W-:-:S02]  /*3950*/  ULOP3.LUT UR44, UR5, 0x10000, URZ, 0xfc, !UPT ;  /* 0x00010000052c7892 */ /* 0x000fc4000f8efcff */
[----:B------:R-:W-:Y:S02]  /*3960*/  ULOP3.LUT UR45, UR45, 0x10000, URZ, 0xfc, !UPT ;  /* 0x000100002d2d7892 */ /* 0x000fe4000f8efcff */
[----:B------:R-:W-:Y:S01]  /*3970*/  USEL UR66, UR64, 0x1, !UP0 ;  /* 0x0000000140427887 */ /* 0x000fe2000c000000 */
[----:B------:R-:W-:Y:S01]  /*3980*/  UMOV UR52, 0x0 ;  /* 0x0000000000347882 */ /* 0x000fe20000000000 */
[----:B------:R-:W-:Y:S01]  /*3990*/  UMOV UR53, 0x10200910 ;  /* 0x1020091000357882 */ /* 0x000fe20000000000 */
[----:B------:R-:W-:Y:S01]  /*39a0*/  UMOV UR50, 0x0 ;  /* 0x0000000000327882 */ /* 0x000fe20000000000 */
[----:B------:R-:W-:Y:S01]  /*39b0*/  UMOV UR51, 0x10200910 ;  /* 0x1020091000337882 */ /* 0x000fe20000000000 */
[----:B------:R-:W-:Y:S01]  /*39c0*/  UMOV UR48, 0x0 ;  /* 0x0000000000307882 */ /* 0x000fe20000000000 */
[----:B------:R-:W-:Y:S01]  /*39d0*/  UMOV UR49, 0x10200910 ;  /* 0x1020091000317882 */ /* 0x000fe20000000000 */
[----:B-1----:R-:W-:Y:S02]  /*39e0*/  R2UR UR67, R3 ;  /* 0x00000000034372ca */ /* 0x002fe400000e0000 */
[----:B------:R-:W-:-:S13]  /*39f0*/  CS2R R2, SRZ ;  /* 0x0000000000027805 */ /* 0x000fda000001ff00 */
.L_x_75:
[C---:B------:R-:W-:Y:S02]  /*3a00*/  LEA R0, R8.reuse, UR41, 0x3 ;  /* 0x0000002908007c11 */ /* 0x040fe4000f8e18ff */
[----:B------:R-:W-:Y:S02]  /*3a10*/  SHF.L.U32 R4, R3, 0x1f, RZ ;  /* 0x0000001f03047819 */ /* 0x000fe400000006ff */
[----:B------:R-:W-:Y:S02]  /*3a20*/  LEA R5, R8, UR41, 0x4 ;  /* 0x0000002908057c11 */ /* 0x000fe4000f8e20ff */
[----:B------:R-:W1:Y:S02]  /*3a30*/  SYNCS.PHASECHK.TRANS64.TRYWAIT P0, [R0+URZ+0x80], R4 ;  /* 0x00008004000075a7 */ /* 0x000e6400080011ff */
[----:B-1-3--:R-:W-:Y:S05]  /*3a40*/  @!P0 BRA `(.L_x_68) ;  /* 0x0000008800148947 */ /* 0x00afea0003800000 */
.L_x_202:
[----:B-1----:R-:W1:Y:S01]  /*3a50*/  LDS.128 R4, [R5+0x110] ;  /* 0x0001100005047984 */ /* 0x002e620000000c00 */
[----:B------:R-:W-:Y:S02]  /*3a60*/  VIADD R0, R0, 0x90 ;  /* 0x0000009000007836 */ /* 0x000fe40000000000 */
[----:B------:R-:W-:Y:S01]  /*3a70*/  VIADD R8, R8, 0x1 ;  /* 0x0000000108087836 */ /* 0x000fe20000000000 */
[----:B------:R-:W-:Y:S01]  /*3a80*/  @!PT LDS RZ, [RZ] ;  /* 0x00000000fffff984 */ /* 0x000fe20000000800 */
[----:B------:R-:W-:Y:S01]  /*3a90*/  @!PT LDS RZ, [RZ] ;  /* 0x00000000fffff984 */ /* 0x000fe20000000800 */
[----:B------:R-:W-:Y:S01]  /*3aa0*/  @!PT LDS RZ, [RZ] ;  /* 0x00000000fffff984 */ /* 0x000fe20000000800 */
[----:B------:R-:W-:Y:S01]  /*3ab0*/  @!PT LDS RZ, [RZ] ;  /* 0x00000000fffff984 */ /* 0x000fe20000000800 */
[----:B------:R2:W-:Y:S06]  /*3ac0*/  MEMBAR.ALL.CTA ;  /* 0x0000000000007992 */ /* 0x0005ec0000008000 */
[----:B--2---:R-:W2:Y:S01]  /*3ad0*/  FENCE.VIEW.ASYNC.S ;  /* 0x00000000000073c6 */ /* 0x004ea20000000000 */
[----:B------:R-:W-:-:S04]  /*3ae0*/  PRMT R0, RZ, 0x654, R0 ;  /* 0x00000654ff007816 */ /* 0x000fc80000000000 */
[----:B--2---:R2:W-:Y:S01]  /*3af0*/  SYNCS.ARRIVE.TRANS64.RED.A1T0 RZ, [R0+URZ], RZ ;  /* 0x000000ff00ff79a7 */ /* 0x0045e200081004ff */
[----:B-1----:R-:W-:Y:S01]  /*3b00*/  LOP3.LUT P1, RZ, R6, 0x1, RZ, 0xc0, !PT ;  /* 0x0000000106ff7812 */ /* 0x002fe2000782c0ff */
[----:B--2---:R-:W-:-:S12]  /*3b10*/  BRA.U UP3, `(.L_x_69) ;  /* 0x0000000503587547 */ /* 0x004fd8000b800000 */
[----:B------:R-:W1:Y:S01]  /*3b20*/  LDCU UR4, c[0x0][0x38c] ;  /* 0x00007180ff0477ac */ /* 0x000e620008000800 */
[----:B------:R-:W-:Y:S02]  /*3b30*/  PLOP3.LUT P2, PT, PT, PT, PT, 0x80, 0x8 ;  /* 0x000000000008781c */ /* 0x000fe40003f4f070 */
[----:B------:R-:W-:Y:S01]  /*3b40*/  SHF.L.U32 R4, R9, 0x1f, RZ ;  /* 0x0000001f09047819 */ /* 0x000fe200000006ff */
[----:B------:R-:W-:Y:S02]  /*3b50*/  ULEA UR46, UR47, UR41, 0x3 ;  /* 0x000000292f2e7291 */ /* 0x000fe4000f8e18ff */
[----:B------:R-:W-:Y:S02]  /*3b60*/  ULEA UR36, UR47, UR67, 0x7 ;  /* 0x000000432f247291 */ /* 0x000fe4000f8e38ff */
[----:B-1----:R-:W-:-:S06]  /*3b70*/  UISETP.GE.AND UP0, UPT, UR4, 0x1, UPT ;  /* 0x000000010400788c */ /* 0x002fcc000bf06270 */
[----:B------:R-:W-:-:S05]  /*3b80*/  PLOP3.LUT P0, PT, PT, PT, UP0, 0x80, 0x8 ;  /* 0x000000000008781c */ /* 0x000fca0003f0f008 */
[----:B------:R-:W-:-:S08]  /*3b90*/  @UP0 ULEA UR4, UR38, UR41, 0x3 ;  /* 0x0000002926040291 */ /* 0x000fd0000f8e18ff */
[----:B------:R-:W-:-:S04]  /*3ba0*/  @P0 SHF.L.U32 R0, R2, 0x1f, RZ ;  /* 0x0000001f02000819 */ /* 0x000fc800000006ff */
[----:B------:R1:W2:Y:S01]  /*3bb0*/  @P0 SYNCS.PHASECHK.TRANS64.TRYWAIT P2, [UR4], R0 ;  /* 0x00000000ff0005a7 */ /* 0x0002a20008041104 */
[----:B------:R-:W3:Y:S02]  /*3bc0*/  SYNCS.PHASECHK.TRANS64.TRYWAIT P0, [UR46+0xc0], R4 ;  /* 0x0000c004ff0075a7 */ /* 0x000ee4000800112e */
[----:B-123--:R-:W-:Y:S05]  /*3bd0*/  @!P0 BRA `(.L_x_70) ;  /* 0x0000008400c48947 */ /* 0x00efea0003800000 */
.L_x_204:
[----:B------:R-:W-:Y:S01]  /*3be0*/  UMOV UR42, UR37 ;  /* 0x00000025002a7c82 */ /* 0x000fe20008000000 */
[----:B------:R-:W-:Y:S05]  /*3bf0*/  BRA.U !UP0, `(.L_x_71) ;  /* 0x0000000508107547 */ /* 0x000fea000b800000 */
[----:B------:R-:W-:Y:S02]  /*3c00*/  UIADD3 UR42, UPT, UPT, UR66, UR37, URZ ;  /* 0x00000025422a7290 */ /* 0x000fe4000fffe0ff */
[----:B------:R-:W-:Y:S01]  /*3c10*/  UPLOP3.LUT UP2, UPT, UPT, UPT, UPT, 0x40, 0x4 ;  /* 0x000000000004789c */ /* 0x000fe20003f4e870 */
[----:B------:R-:W-:Y:S01]  /*3c20*/  UMOV UR39, UR64 ;  /* 0x0000004000277c82 */ /* 0x000fe20008000000 */
[----:B------:R-:W-:-:S09]  /*3c30*/  UMOV UR5, UR38 ;  /* 0x0000002600057c82 */ /* 0x000fd20008000000 */
.L_x_74:
[----:B------:R-:W-:Y:S01]  /*3c40*/  ULEA UR7, UR5, UR41, 0x3 ;  /* 0x0000002905077291 */ /* 0x000fe2000f8e18ff */
[----:B--23--:R-:W-:Y:S11]  /*3c50*/  @P2 BRA `(.L_x_72) ;  /* 0x00000000000c2947 */ /* 0x00cff60003800000 */
[----:B-1----:R-:W-:Y:S04]  /*3c60*/  SHF.L.U32 R4, R2, 0x1f, RZ ;  /* 0x0000001f02047819 */ /* 0x002fe800000006ff */
[----:B------:R-:W1:Y:S02]  /*3c70*/  SYNCS.PHASECHK.TRANS64.TRYWAIT P0, [UR7], R4 ;  /* 0x00000004ff0075a7 */ /* 0x000e640008001107 */
[----:B-1----:R-:W-:Y:S05]  /*3c80*/  @!P0 BRA `(.L_x_73) ;  /* 0x0000008400b08947 */ /* 0x002fea0003800000 */
.L_x_72:
[----:B------:R-:W-:Y:S01]  /*3c90*/  UISETP.NE.AND UP0, UPT, UR39, 0x1, UPT ;  /* 0x000000012700788c */ /* 0x000fe2000bf05270 */
[----:B------:R-:W-:Y:S01]  /*3ca0*/  PLOP3.LUT P2, PT, PT, PT, PT, 0x80, 0x8 ;  /* 0x000000000008781c */ /* 0x000fe20003f4f070 */
[----:B------:R-:W-:Y:S02]  /*3cb0*/  UIADD3 UR4, UPT, UPT, UR5, 0x1, URZ ;  /* 0x0000000105047890 */ /* 0x000fe4000fffe0ff */
[----:B------:R-:W-:Y:S02]  /*3cc0*/  UIADD3 UR40, UPT, UPT, UR7, 0x18, URZ ;  /* 0x0000001807287890 */ /* 0x000fe4000fffe0ff */
[----:B------:R-:W-:Y:S01]  /*3cd0*/  UISETP.NE.AND UP1, UPT, UR4, 0x3, UPT ;  /* 0x000000030400788c */ /* 0x000fe2000bf25270 */
[----:B------:R-:W-:Y:S01]  /*3ce0*/  PLOP3.LUT P0, PT, PT, PT, UP0, 0x80, 0x8 ;  /* 0x000000000008781c */ /* 0x000fe20003f0f008 */
[----:B------:R-:W-:Y:S02]  /*3cf0*/  UIADD3 UR37, UPT, UPT, UR37, 0x1, URZ ;  /* 0x0000000125257890 */ /* 0x000fe4000fffe0ff */
[----:B------:R-:W-:Y:S02]  /*3d00*/  USEL UR6, URZ, 0x1, UP1 ;  /* 0x00000001ff067887 */ /* 0x000fe40008800000 */
[----:B------:R-:W-:Y:S02]  /*3d10*/  USEL UR38, UR4, URZ, UP1 ;  /* 0x000000ff04267287 */ /* 0x000fe40008800000 */
[----:B------:R-:W-:Y:S02]  /*3d20*/  UIADD3 UR39, UPT, UPT, UR39, -0x1, URZ ;  /* 0xffffffff27277890 */ /* 0x000fe4000fffe0ff */
[----:B------:R-:W-:Y:S01]  /*3d30*/  @UP0 ULEA UR4, UR38, UR41, 0x3 ;  /* 0x0000002926040291 */ /* 0x000fe2000f8e18ff */
[----:B------:R-:W-:Y:S01]  /*3d40*/  LOP3.LUT R2, R2, UR6, RZ, 0x3c, !PT ;  /* 0x0000000602027c12 */ /* 0x000fe2000f8e3cff */
[----:B------:R-:W-:Y:S02]  /*3d50*/  ULEA UR6, UR5, UR45, 0xa ;  /* 0x0000002d05067291 */ /* 0x000fe4000f8e50ff */
[----:B------:R-:W-:Y:S01]  /*3d60*/  UISETP.NE.AND UP0, UPT, UR37, UR42, UPT ;  /* 0x0000002a2500728c */ /* 0x000fe2000bf05270 */
[----:B-1----:R-:W-:Y:S01]  /*3d70*/  @P0 SHF.L.U32 R0, R2, 0x1f, RZ ;  /* 0x0000001f02000819 */ /* 0x002fe200000006ff */
[----:B------:R-:W-:Y:S02]  /*3d80*/  UIADD3 UR34, UPT, UPT, UR6, 0x2, URZ ;  /* 0x0000000206227890 */ /* 0x000fe4000fffe0ff */
[----:B------:R-:W-:Y:S01]  /*3d90*/  UIADD3 UR30, UPT, UPT, UR6, 0x4, URZ ;  /* 0x00000004061e7890 */ /* 0x000fe2000fffe0ff */
[----:B------:R2:W3:Y:S01]  /*3da0*/  @P0 SYNCS.PHASECHK.TRANS64.TRYWAIT P2, [UR4], R0 ;  /* 0x00000000ff0005a7 */ /* 0x0004e20008041104 */
[----:B------:R-:W-:Y:S02]  /*3db0*/  ULEA UR4, UR5, UR44, 0xb ;  /* 0x0000002c05047291 */ /* 0x000fe4000f8e58ff */
[----:B------:R-:W-:Y:S02]  /*3dc0*/  UIADD3 UR26, UPT, UPT, UR6, 0x6, URZ ;  /* 0x00000006061a7890 */ /* 0x000fe4000fffe0ff */
        /* <DEDUP_REMOVED lines=10> */
[----:B------:R-:W-:Y:S01]  /*3e70*/  UIADD3 UR8, UPT, UPT, UR4, 0x406, URZ ;  /* 0x0000040604087890 */ /* 0x000fe2000fffe0ff */
[----:B------:R-:W-:Y:S01]  /*3e80*/  UMOV UR7, 0x40004040 ;  /* 0x4000404000077882 */ /* 0x000fe20000000000 */
[----:B------:R-:W-:Y:S01]  /*3e90*/  UMOV UR5, 0x40004040 ;  /* 0x4000404000057882 */ /* 0x000fe20000000000 */
[----:B------:R-:W-:Y:S01]  /*3ea0*/  UMOV UR35, 0x40004040 ;  /* 0x4000404000237882 */ /* 0x000fe20000000000 */
[----:B------:R1:W-:Y:S01]  /*3eb0*/  UTCHMMA.2CTA gdesc[UR4], gdesc[UR6], tmem[UR36], tmem[UR62], idesc[UR63], UP2 ;  /* 0x00ff3e06040075ea */ /* 0x0003e20009200024 */
[----:B------:R-:W-:Y:S01]  /*3ec0*/  UPLOP3.LUT UP2, UPT, UPT, UPT, UPT, 0x80, 0x8 ;  /* 0x000000000008789c */ /* 0x000fe20003f4f070 */
[----:B------:R-:W-:Y:S01]  /*3ed0*/  UMOV UR33, 0x40004040 ;  /* 0x4000404000217882 */ /* 0x000fe20000000000 */
[----:B------:R-:W-:Y:S01]  /*3ee0*/  UMOV UR31, 0x40004040 ;  /* 0x40004040001f7882 */ /* 0x000fe20000000000 */
[----:B------:R2:W-:Y:S01]  /*3ef0*/  UTCHMMA.2CTA gdesc[UR32], gdesc[UR34], tmem[UR36], tmem[UR60], idesc[UR61], UPT ;  /* 0x00ff3c22200075ea */ /* 0x0005e2000ba00024 */
        /* <DEDUP_REMOVED lines=14> */
[----:B------:R-:W-:Y:S01]  /*3fe0*/  UMOV UR9, 0x40004040 ;  /* 0x4000404000097882 */ /* 0x000fe20000000000 */
[----:B------:R2:W-:Y:S01]  /*3ff0*/  UTCHMMA.2CTA gdesc[UR12], gdesc[UR14], tmem[UR36], tmem[UR50], idesc[UR51], UPT ;  /* 0x00ff320e0c0075ea */ /* 0x0005e2000ba00024 */
[----:B------:R2:W-:Y:S01]  /*4000*/  UTCHMMA.2CTA gdesc[UR8], gdesc[UR10], tmem[UR36], tmem[UR48], idesc[UR49], UPT ;  /* 0x00ff300a080075ea */ /* 0x0005e2000ba00024 */
[----:B------:R2:W-:Y:S01]  /*4010*/  UTCBAR.2CTA.MULTICAST [UR40], URZ, UR43 ;  /* 0x000000ff280073e9 */ /* 0x0005e2000820082b */
[----:B-1----:R-:W-:Y:S01]  /*4020*/  UMOV UR5, UR38 ;  /* 0x0000002600057c82 */ /* 0x002fe20008000000 */
[----:B------:R-:W-:Y:S05]  /*4030*/  BRA.U UP0, `(.L_x_74) ;  /* 0xfffffffd00007547 */ /* 0x000fea000b83ffff */
.L_x_71:
[----:B------:R-:W-:Y:S01]  /*4040*/  UIADD3 UR4, UPT, UPT, UR46, 0xa0, URZ ;  /* 0x000000a02e047890 */ /* 0x000fe2000fffe0ff */
[----:B------:R-:W-:-:S08]  /*4050*/  UMOV UR37, UR42 ;  /* 0x0000002a00257c82 */ /* 0x000fd00008000000 */
[----:B------:R4:W-:Y:S01]  /*4060*/  UTCBAR.2CTA.MULTICAST [UR4], URZ, UR65 ;  /* 0x000000ff040073e9 */ /* 0x0009e20008200841 */
[----:B------:R-:W-:Y:S02]  /*4070*/  NOP ;  /* 0x0000000000007918 */ /* 0x000fe40000000000 */
.L_x_69:
[----:B----4-:R-:W-:Y:S01]  /*4080*/  UIADD3 UR4, UPT, UPT, UR47, 0x1, URZ ;  /* 0x000000012f047890 */ /* 0x010fe2000fffe0ff */
[----:B------:R-:W-:-:S03]  /*4090*/  ISETP.NE.AND P0, PT, R8, 0x2, PT ;  /* 0x000000020800780c */ /* 0x000fc60003f05270 */
[----:B------:R-:W-:Y:S01]  /*40a0*/  UISETP.NE.AND UP0, UPT, UR4, 0x4, UPT ;  /* 0x000000040400788c */ /* 0x000fe2000bf05270 */
[----:B-12---:R-:W-:Y:S02]  /*40b0*/  SEL R0, RZ, 0x1, P0 ;  /* 0x00000001ff007807 */ /* 0x006fe40000000000 */
[----:B------:R-:W-:Y:S01]  /*40c0*/  SEL R8, R8, RZ, P0 ;  /* 0x000000ff08087207 */ /* 0x000fe20000000000 */
[----:B------:R-:W-:Y:S01]  /*40d0*/  USEL UR5, URZ, 0x1, UP0 ;  /* 0x00000001ff057887 */ /* 0x000fe20008000000 */
[----:B------:R-:W-:Y:S01]  /*40e0*/  LOP3.LUT R3, R3, R0, RZ, 0x3c, !PT ;  /* 0x0000000003037212 */ /* 0x000fe200078e3cff */
[----:B------:R-:W-:-:S04]  /*40f0*/  USEL UR47, UR4, URZ, UP0 ;  /* 0x000000ff042f7287 */ /* 0x000fc80008000000 */
[----:B------:R-:W-:Y:S01]  /*4100*/  LOP3.LUT R9, R9, UR5, RZ, 0x3c, !PT ;  /* 0x0000000509097c12 */ /* 0x000fe2000f8e3cff */
[----:B------:R-:W-:Y:S07]  /*4110*/  @P1 BRA `(.L_x_75) ;  /* 0xfffffff800381947 */ /* 0x000fee000383ffff */
[----:B------:R-:W1:Y:S01]  /*4120*/  S2UR UR8, SR_CgaCtaId ;  /* 0x00000000000879c3 */ /* 0x000e620000008800 */
[----:B------:R-:W-:Y:S01]  /*4130*/  ELECT P0, URZ, PT ;  /* 0x0000000000ff782f */ /* 0x000fe20003800000 */
[----:B------:R-:W-:Y:S01]  /*4140*/  HFMA2 R0, -RZ, RZ, 0, 5.9604644775390625e-08 ;  /* 0x00000001ff007431 */ /* 0x000fe200000001ff */
[----:B------:R-:W-:-:S05]  /*4150*/  UMOV UR4, 0x40 ;  /* 0x0000004000047882 */ /* 0x000fca0000000000 */
[----:B------:R-:W-:Y:S01]  /*4160*/  UVIRTCOUNT.DEALLOC.SMPOOL 0x80 ;  /* 0x000000800000784c */ /* 0x000fe20000000000 */
[----:B------:R-:W-:Y:S02]  /*4170*/  UISETP.NE.AND UP1, UPT, UR68, URZ, UPT ;  /* 0x000000ff4400728c */ /* 0x000fe4000bf25270 */
[----:B-1----:R-:W-:-:S09]  /*4180*/  ULEA UR8, UR8, UR4, 0x18 ;  /* 0x0000000408087291 */ /* 0x002fd2000f8ec0ff */
[----:B------:R1:W-:Y:S01]  /*4190*/  @P0 STS.U8 [UR8+0x1c], R0 ;  /* 0x00001c00ff000988 */ /* 0x0003e20008000008 */
[----:B------:R-:W-:Y:S05]  /*41a0*/  BRA.U UP1, `(.L_x_76) ;  /* 0x0000000101a07547 */ /* 0x000fea000b800000 */
[----:B------:R-:W-:Y:S01]  /*41b0*/  UIADD3 UR7, UPT, UPT, UR41, 0xc0, URZ ;  /* 0x000000c029077890 */ /* 0x000fe2000fffe0ff */
[----:B------:R-:W-:-:S03]  /*41c0*/  SHF.L.U32 R2, R9, 0x1f, RZ ;  /* 0x0000001f09027819 */ /* 0x000fc600000006ff */
[----:B------:R-:W-:-:S09]  /*41d0*/  ULEA UR4, UR47, UR7, 0x3 ;  /* 0x000000072f047291 */ /* 0x000fd2000f8e18ff */
[----:B------:R-:W2:Y:S02]  /*41e0*/  SYNCS.PHASECHK.TRANS64.TRYWAIT P0, [UR4], R2 ;  /* 0x00000002ff0075a7 */ /* 0x000ea40008001104 */
[----:B--2---:R-:W-:Y:S05]  /*41f0*/  @!P0 BRA `(.L_x_77) ;  /* 0x00000080006c8947 */ /* 0x004fea0003800000 */
.L_x_207:
[----:B------:R-:W-:-:S04]  /*4200*/  UIADD3 UR4, UPT, UPT, UR47, 0x1, URZ ;  /* 0x000000012f047890 */ /* 0x000fc8000fffe0ff */
[----:B------:R-:W-:-:S04]  /*4210*/  UISETP.NE.AND UP0, UPT, UR4, 0x4, UPT ;  /* 0x000000040400788c */ /* 0x000fc8000bf05270 */
[----:B------:R-:W-:Y:S02]  /*4220*/  USEL UR6, URZ, 0x1, UP0 ;  /* 0x00000001ff067887 */ /* 0x000fe40008000000 */
[----:B------:R-:W-:-:S04]  /*4230*/  USEL UR4, UR4, URZ, UP0 ;  /* 0x000000ff04047287 */ /* 0x000fc80008000000 */
[----:B------:R-:W-:Y:S01]  /*4240*/  ULEA UR5, UR4, UR7, 0x3 ;  /* 0x0000000704057291 */ /* 0x000fe2000f8e18ff */
[----:B-1----:R-:W-:-:S04]  /*4250*/  LOP3.LUT R2, R9, UR6, RZ, 0x3c, !PT ;  /* 0x0000000609027c12 */ /* 0x002fc8000f8e3cff */
[----:B------:R-:W-:-:S04]  /*4260*/  SHF.L.U32 R3, R2, 0x1f, RZ ;  /* 0x0000001f02037819 */ /* 0x000fc800000006ff */
[----:B------:R-:W1:Y:S02]  /*4270*/  SYNCS.PHASECHK.TRANS64.TRYWAIT P0, [UR5], R3 ;  /* 0x00000003ff0075a7 */ /* 0x000e640008001105 */
[----:B-1----:R-:W-:Y:S05]  /*4280*/  @!P0 BRA `(.L_x_78) ;  /* 0x0000008000608947 */ /* 0x002fea0003800000 */
.L_x_209:
        /* <DEDUP_REMOVED lines=9> */
.L_x_211:
[----:B------:R-:W-:-:S04]  /*4320*/  UIADD3 UR4, UPT, UPT, UR4, 0x1, URZ ;  /* 0x0000000104047890 */ /* 0x000fc8000fffe0ff */
[----:B------:R-:W-:-:S04]  /*4330*/  UISETP.NE.AND UP0, UPT, UR4, 0x4, UPT ;  /* 0x000000040400788c */ /* 0x000fc8000bf05270 */
[----:B------:R-:W-:Y:S02]  /*4340*/  USEL UR5, URZ, 0x1, UP0 ;  /* 0x00000001ff057887 */ /* 0x000fe40008000000 */
[----:B------:R-:W-:-:S04]  /*4350*/  USEL UR4, UR4, URZ, UP0 ;  /* 0x000000ff04047287 */ /* 0x000fc80008000000 */
[----:B------:R-:W-:Y:S01]  /*4360*/  ULEA UR4, UR4, UR7, 0x3 ;  /* 0x0000000704047291 */ /* 0x000fe2000f8e18ff */
[----:B------:R-:W-:-:S04]  /*4370*/  LOP3.LUT R2, R2, UR5, RZ, 0x3c, !PT ;  /* 0x0000000502027c12 */ /* 0x000fc8000f8e3cff */
[----:B------:R-:W-:Y:S01]  /*4380*/  SHF.L.U32 R2, R2, 0x1f, RZ ;  /* 0x0000001f02027819 */ /* 0x000fe200000006ff */
[----:B-1----:R-:W-:-:S04]  /*4390*/  IMAD.U32 R0, RZ, RZ, UR4 ;  /* 0x00000004ff007e24 */ /* 0x002fc8000f8e00ff */
[----:B------:R1:W2:Y:S03]  /*43a0*/  SYNCS.PHASECHK.TRANS64.TRYWAIT P0, [R0+URZ], R2 ;  /* 0x00000002000075a7 */ /* 0x0002a600080011ff */
[----:B--2---:R-:W-:Y:S05]  /*43b0*/  @!P0 NANOSLEEP.SYNCS 0x989680 ;  /* 0x009896800000895d */ /* 0x004fea0003900000 */
[----:B------:R-:W2:Y:S02]  /*43c0*/  @!P0 SYNCS.PHASECHK.TRANS64 P0, [R0+URZ], R2 ;  /* 0x00000002000085a7 */ /* 0x000ea400080010ff */
[----:B--2---:R-:W-:Y:S05]  /*43d0*/  @P0 BRA `(.L_x_80) ;  /* 0x0000000000200947 */ /* 0x004fea0003800000 */
.L_x_81:
[----:B--2---:R2:W4:Y:S02]  /*43e0*/  SYNCS.PHASECHK.TRANS64.TRYWAIT P0, [R0+URZ], R2 ;  /* 0x00000002000075a7 */ /* 0x00452400080011ff */
[----:B----4-:R-:W-:Y:S05]  /*43f0*/  @!P0 NANOSLEEP.SYNCS 0x989680 ;  /* 0x009896800000895d */ /* 0x010fea0003900000 */
[----:B------:R-:W4:Y:S02]  /*4400*/  @!P0 SYNCS.PHASECHK.TRANS64 P0, [R0+URZ], R2 ;  /* 0x00000002000085a7 */ /* 0x000f2400080010ff */
[----:B----4-:R-:W-:Y:S05]  /*4410*/  @!P0 BRA `(.L_x_81) ;  /* 0xfffffffc00f08947 */ /* 0x010fea000383ffff */
[----:B------:R-:W-:Y:S05]  /*4420*/  BRA `(.L_x_80) ;  /* 0x00000000000c7947 */ /* 0x000fea0003800000 */
.L_x_76:
[----:B------:R-:W-:-:S04]  /*4430*/  UIADD3 UR4, UPT, UPT, UR41, 0x100, URZ ;  /* 0x0000010029047890 */ /* 0x000fc8000fffe0ff */
[----:B------:R-:W-:-:S09]  /*4440*/  UPRMT UR4, UR69, 0x654, UR4 ;  /* 0x0000065445047896 */ /* 0x000fd20008000004 */
[----:B------:R-:W-:Y:S03]  /*4450*/  SYNCS.ARRIVE.TRANS64.RED.A1T0 RZ, [UR4], RZ ;  /* 0x000000ffffff79a7 */ /* 0x000fe60008100404 */
.L_x_80:
[----:B-12---:R-:W-:Y:S01]  /*4460*/  SHF.L.U32 R2, RZ, 0x1f, RZ ;  /* 0x0000001fff027819 */ /* 0x006fe200000006ff */
[----:B------:R-:W-:Y:S01]  /*4470*/  UIADD3 UR4, UPT, UPT, UR41, 0x100, URZ ;  /* 0x0000010029047890 */ /* 0x000fe2000fffe0ff */
[----:B------:R-:W-:Y:S02]  /*4480*/  PLOP3.LUT P0, PT, PT, PT, UP1, 0x80, 0x8 ;  /* 0x000000000008781c */ /* 0x000fe40003f0f018 */
[----:B------:R-:W1:Y:S02]  /*4490*/  SYNCS.PHASECHK.TRANS64.TRYWAIT P1, [UR41+0x100], R2 ;  /* 0x00010002ff0075a7 */ /* 0x000e640008021129 */
[----:B-1----:R-:W-:Y:S09]  /*44a0*/  @!P1 BRA `(.L_x_82) ;  /* 0x0000008000089947 */ /* 0x002ff20003800000 */
.L_x_213:
[----:B------:R-:W-:Y:S01]  /*44b0*/  @!UP1 UPRMT UR4, UR69, 0x654, UR4 ;  /* 0x0000065445049896 */ /* 0x000fe20008000004 */
[----:B------:R-:W-:Y:S01]  /*44c0*/  UMOV UR5, 0xffff ;  /* 0x0000ffff00057882 */ /* 0x000fe20000000000 */
[----:B------:R-:W-:-:S07]  /*44d0*/  UMOV UR6, 0x1 ;  /* 0x0000000100067882 */ /* 0x000fce0000000000 */
[----:B------:R-:W-:Y:S01]  /*44e0*/  @!P0 SYNCS.ARRIVE.TRANS64.RED.A1T0 RZ, [UR4], RZ ;  /* 0x000000ffffff89a7 */ /* 0x000fe20008100404 */
[----:B------:R-:W-:Y:S01]  /*44f0*/  NOP ;  /* 0x0000000000007918 */ /* 0x000fe20000000000 */
[----:B-1----:R-:W1:Y:S01]  /*4500*/  LDS R0, [UR8+0x14] ;  /* 0x00001408ff007984 */ /* 0x002e620008000800 */
[----:B------:R-:W-:-:S04]  /*4510*/  ULOP3.LUT UR4, UR67, 0xffff, URZ, 0xc0, !UPT ;  /* 0x0000ffff43047892 */ /* 0x000fc8000f8ec0ff */
[----:B------:R-:W-:-:S04]  /*4520*/  USHF.R.U32.HI UR4, URZ, 0x5, UR4 ;  /* 0x00000005ff047899 */ /* 0x000fc80008011604 */
[----:B------:R-:W-:Y:S02]  /*4530*/  USHF.L.U32 UR5, UR5, UR4, URZ ;  /* 0x0000000405057299 */ /* 0x000fe400080006ff */
[----:B------:R-:W-:-:S04]  /*4540*/  USHF.L.U32 UR4, UR6, UR4, URZ ;  /* 0x0000000406047299 */ /* 0x000fc800080006ff */
[----:B-1----:R-:W-:-:S04]  /*4550*/  LOP3.LUT R0, R0, UR5, RZ, 0xc0, !PT ;  /* 0x0000000500007c12 */ /* 0x002fc8000f8ec0ff */
[----:B------:R-:W-:-:S13]  /*4560*/  ISETP.NE.AND P0, PT, R0, UR5, PT ;  /* 0x0000000500007c0c */ /* 0x000fda000bf05270 */
[----:B------:R-:W-:Y:S05]  /*4570*/  @P0 BRA `(.L_x_83) ;  /* 0x0000000000580947 */ /* 0x000fea0003800000 */
[----:B------:R-:W1:Y:S02]  /*4580*/  LDS R0, [UR8+0x18] ;  /* 0x00001808ff007984 */ /* 0x000e640008000800 */
[----:B-1----:R-:W-:-:S04]  /*4590*/  LOP3.LUT R0, R0, UR4, RZ, 0xc0, !PT ;  /* 0x0000000400007c12 */ /* 0x002fc8000f8ec0ff */
[----:B------:R-:W-:-:S13]  /*45a0*/  ISETP.NE.AND P0, PT, R0, UR4, PT ;  /* 0x0000000400007c0c */ /* 0x000fda000bf05270 */
[----:B------:R-:W-:Y:S05]  /*45b0*/  @P0 BRA `(.L_x_84) ;  /* 0x00000000003c0947 */ /* 0x000fea0003800000 */
[----:B------:R-:W1:Y:S01]  /*45c0*/  S2R R2, SR_LANEID ;  /* 0x0000000000027919 */ /* 0x000e620000000000 */
[----:B------:R-:W-:-:S06]  /*45d0*/  ULOP3.LUT UR5, URZ, UR5, URZ, 0x33, !UPT ;  /* 0x00000005ff057292 */ /* 0x000fcc000f8e33ff */
[----:B------:R-:W-:-:S04]  /*45e0*/  IMAD.U32 R0, RZ, RZ, UR5 ;  /* 0x00000005ff007e24 */ /* 0x000fc8000f8e00ff */
[----:B------:R2:W4:Y:S02]  /*45f0*/  REDUX UR7, R0 ;  /* 0x00000000000773c4 */ /* 0x0005240000000000 */
[----:B------:R1:W-:Y:S01]  /*4600*/  UTCATOMSWS.AND URZ, UR5 ;  /* 0x0000000500ff79e3 */ /* 0x0003e20008000000 */
[----:B--2---:R-:W-:Y:S01]  /*4610*/  LOP3.LUT R0, RZ, UR4, RZ, 0x33, !PT ;  /* 0x00000004ff007c12 */ /* 0x004fe2000f8e33ff */
[----:B------:R-:W-:Y:S02]  /*4620*/  VOTEU.ANY UR4, UPT, PT ;  /* 0x0000000000047886 */ /* 0x000fe400038e0100 */
[----:B------:R-:W-:Y:S02]  /*4630*/  UFLO.U32 UR4, UR4 ;  /* 0x00000004000472bd */ /* 0x000fe400080e0000 */
[----:B------:R-:W2:Y:S04]  /*4640*/  REDUX UR6, R0 ;  /* 0x00000000000673c4 */ /* 0x000ea80000000000 */
[----:B-1----:R-:W-:-:S02]  /*4650*/  ISETP.EQ.U32.AND P0, PT, R2, UR4, PT ;  /* 0x0000000402007c0c */ /* 0x002fc4000bf02070 */
[----:B----4-:R-:W-:-:S11]  /*4660*/  MOV R2, UR7 ;  /* 0x0000000700027c02 */ /* 0x010fd60008000f00 */
[----:B------:R1:W-:Y:S01]  /*4670*/  @P0 ATOMS.AND RZ, [UR8+0x14], R2 ;  /* 0x00001402ffff098c */ /* 0x0003e2000a800008 */
[----:B--2---:R-:W-:-:S05]  /*4680*/  IMAD.U32 R0, RZ, RZ, UR6 ;  /* 0x00000006ff007e24 */ /* 0x004fca000f8e00ff */
[----:B------:R1:W-:Y:S01]  /*4690*/  @P0 ATOMS.AND RZ, [UR8+0x18], R0 ;  /* 0x00001800ffff098c */ /* 0x0003e2000a800008 */
[----:B------:R-:W-:Y:S05]  /*46a0*/  BRA `(.L_x_85) ;  /* 0x0000000000147947 */ /* 0x000fea0003800000 */
.L_x_84:
[----:B------:R-:W-:Y:S02]  /*46b0*/  MOV R2, 0x46d0 ;  /* 0x000046d000027802 */ /* 0x000fe40000000f00 */
[----:B---3-5:R-:W-:Y:S05]  /*46c0*/  CALL.REL.NOINC `($__internal_0_$__cuda_sm10x_tcgen05_guardrail_trap_col_being_dealloced_not_returned_by_alloc) ;  /* 0x0000008400987944 */ /* 0x028fea0003c00000 */
[----:B------:R-:W-:Y:S05]  /*46d0*/  BRA `(.L_x_85) ;  /* 0x0000000000087947 */ /* 0x000fea0003800000 */
.L_x_83:
[----:B------:R-:W-:Y:S02]  /*46e0*/  MOV R2, 0x4700 ;  /* 0x0000470000027802 */ /* 0x000fe40000000f00 */
[----:B---3-5:R-:W-:Y:S05]  /*46f0*/  CALL.REL.NOINC `($__internal_2_$__cuda_sm10x_tcgen05_guardrail_trap_unallocated_columns_being_dealloced) ;  /* 0x0000008400a47944 */ /* 0x028fea0003c00000 */
.L_x_85:
[----:B------:R-:W-:Y:S01]  /*4700*/  NOP ;  /* 0x0000000000007918 */ /* 0x000fe20000000000 */
[----:B------:R-:W-:Y:S05]  /*4710*/  EXIT ;  /* 0x000000000000794d */ /* 0x000fea0003800000 */
.L_x_56:
[----:B------:R-:W-:-:S09]  /*4720*/  UISETP.NE.OR UP0, UPT, UR18, 0x3, !UP3 ;  /* 0x000000031200788c */ /* 0x000fd2000df05670 */
[----:B------:R-:W-:Y:S05]  /*4730*/  BRA.U UP0, `(.L_x_86) ;  /* 0x0000001500c47547 */ /* 0x000fea000b800000 */
[----:B------:R-:W1:Y:S01]  /*4740*/  LDCU UR37, c[0x0][0x370] ;  /* 0x00006e00ff2577ac */ /* 0x000e620008000800 */
[----:B------:R-:W2:Y:S01]  /*4750*/  LDC.64 R16, c[0x0][0x348] ;  /* 0x0000d200ff107b82 */ /* 0x000ea20000000a00 */
[----:B------:R-:W-:Y:S01]  /*4760*/  HFMA2 R14, -RZ, RZ, 0, 0 ;  /* 0x00000000ff0e7431 */ /* 0x000fe200000001ff */
[----:B------:R-:W-:Y:S01]  /*4770*/  MOV R13, RZ ;  /* 0x000000ff000d7202 */ /* 0x000fe20000000f00 */
[----:B------:R-:W1:Y:S01]  /*4780*/  LDCU.128 UR48, c[0x0][0xb10] ;  /* 0x00016200ff3077ac */ /* 0x000e620008000c00 */
[----:B------:R-:W-:Y:S01]  /*4790*/  HFMA2 R7, -RZ, RZ, 0, 0.0078125 ;  /* 0x00002000ff077431 */ /* 0x000fe200000001ff */
[----:B------:R-:W3:Y:S03]  /*47a0*/  LDCU UR31, c[0x0][0x374] ;  /* 0x00006e80ff1f77ac */ /* 0x000ee60008000800 */
[----:B------:R-:W4:Y:S01]  /*47b0*/  LDC.64 R2, c[0x0][0x888] ;  /* 0x00022200ff027b82 */ /* 0x000f220000000a00 */
[----:B------:R-:W3:Y:S01]  /*47c0*/  LDCU UR15, c[0x0][0xb0c] ;  /* 0x00016180ff0f77ac */ /* 0x000ee20008000800 */
[----:B------:R-:W2:Y:S06]  /*47d0*/  LDCU UR46, c[0x0][0xb20] ;  /* 0x00016400ff2e77ac */ /* 0x000eac0008000800 */
[----:B------:R-:W4:Y:S01]  /*47e0*/  LDC.64 R4, c[0x0][0x890] ;  /* 0x00022400ff047b82 */ /* 0x000f220000000a00 */
[----:B------:R-:W2:Y:S01]  /*47f0*/  LDCU UR4, c[0x0][0xb30] ;  /* 0x00016600ff0477ac */ /* 0x000ea20008000800 */
[----:B-1----:R-:W-:-:S02]  /*4800*/  UIMAD.WIDE.U32 UR6, UR37, UR48, URZ ;  /* 0x00000030250672a5 */ /* 0x002fc4000f8e00ff */
[----:B---3--:R-:W-:Y:S01]  /*4810*/  UIMAD.WIDE.U32 UR8, UR31, UR51, URZ ;  /* 0x000000331f0872a5 */ /* 0x008fe2000f8e00ff */
[----:B------:R-:W-:Y:S01]  /*4820*/  UMOV UR21, 0x400 ;  /* 0x0000040000157882 */ /* 0x000fe20000000000 */
[----:B------:R-:W-:Y:S02]  /*4830*/  UPLOP3.LUT UP1, UPT, UPT, UPT, UPT, 0x40, 0x4 ;  /* 0x000000000004789c */ /* 0x000fe40003f2e870 */
[----:B------:R-:W-:Y:S01]  /*4840*/  ULEA UR21, UR52, UR21, 0x18 ;  /* 0x0000001534157291 */ /* 0x000fe2000f8ec0ff */
[----:B------:R-:W-:Y:S02]  /*4850*/  UMOV UR6, UR7 ;  /* 0x0000000700067c82 */ /* 0x000fe40008000000 */
[----:B------:R-:W-:Y:S01]  /*4860*/  UMOV UR38, UR9 ;  /* 0x0000000900267c82 */ /* 0x000fe20008000000 */
[----:B------:R-:W-:Y:S02]  /*4870*/  UISETP.GE.AND UP0, UPT, UR45, 0x1, UPT ;  /* 0x000000012d00788c */ /* 0x000fe4000bf06270 */
[----:B------:R-:W-:Y:S01]  /*4880*/  UISETP.NE.AND UP4, UPT, UR45, 0x1, UPT ;  /* 0x000000012d00788c */ /* 0x000fe2000bf85270 */
[----:B------:R-:W1:Y:S01]  /*4890*/  LDCU.64 UR22, c[0x0][0xb28] ;  /* 0x00016500ff1677ac */ /* 0x000e620008000a00 */
[----:B------:R-:W-:-:S02]  /*48a0*/  UISETP.NE.AND UP6, UPT, UR15, 0x1, UPT ;  /* 0x000000010f00788c */ /* 0x000fc4000bfc5270 */
[----:B------:R-:W-:Y:S02]  /*48b0*/  UISETP.NE.AND UP5, UPT, UR50, 0x1, UPT ;  /* 0x000000013200788c */ /* 0x000fe4000bfa5270 */
[----:B------:R-:W-:Y:S02]  /*48c0*/  UIADD3 UR41, UPT, UPT, UR21, 0x30, URZ ;  /* 0x0000003015297890 */ /* 0x000fe4000fffe0ff */
[----:B------:R-:W-:Y:S02]  /*48d0*/  UIADD3 UR33, UPT, UPT, UR21, 0x38, URZ ;  /* 0x0000003815217890 */ /* 0x000fe4000fffe0ff */
[----:B------:R-:W-:Y:S02]  /*48e0*/  UIADD3 UR25, UPT, UPT, UR21, 0x40, URZ ;  /* 0x0000004015197890 */ /* 0x000fe4000fffe0ff */
[----:B------:R-:W-:Y:S02]  /*48f0*/  UIADD3 UR17, UPT, UPT, UR21, 0x48, URZ ;  /* 0x0000004815117890 */ /* 0x000fe4000fffe0ff */
[----:B------:R-:W-:-:S02]  /*4900*/  USHF.R.U32.HI UR39, URZ, UR49, UR6 ;  /* 0x00000031ff277299 */ /* 0x000fc40008011606 */
[----:B--2---:R-:W-:Y:S02]  /*4910*/  USHF.R.U32.HI UR38, URZ, UR46, UR38 ;  /* 0x0000002eff267299 */ /* 0x004fe40008011626 */
[----:B------:R-:W-:-:S11]  /*4920*/  UISETP.NE.AND UP3, UPT, UR4, 0x1, UPT ;  /* 0x000000010400788c */ /* 0x000fd6000bf65270 */
.L_x_101:
[C---:B------:R-:W-:Y:S02]  /*4930*/  LEA R12, R14.reuse, UR21, 0x3 ;  /* 0x000000150e0c7c11 */ /* 0x040fe4000f8e18ff */
[----:B------:R-:W-:Y:S02]  /*4940*/  SHF.L.U32 R0, R13, 0x1f, RZ ;  /* 0x0000001f0d007819 */ /* 0x000fe400000006ff */
[----:B------:R-:W-:Y:S02]  /*4950*/  LEA R8, R14, UR21, 0x4 ;  /* 0x000000150e087c11 */ /* 0x000fe4000f8e20ff */
[----:B--2---:R-:W2:Y:S02]  /*4960*/  SYNCS.PHASECHK.TRANS64.TRYWAIT P0, [R12+URZ+0x80], R0 ;  /* 0x000080000c0075a7 */ /* 0x004ea400080011ff */
[----:B--2---:R-:W-:Y:S05]  /*4970*/  @!P0 BRA `(.L_x_87) ;  /* 0x0000007800ec8947 */ /* 0x004fea0003800000 */
.L_x_214:
[----:B------:R-:W3:Y:S01]  /*4980*/  LDS.128 R8, [R8+0x110] ;  /* 0x0001100008087984 */ /* 0x000ee20000000c00 */
[----:B------:R-:W-:Y:S01]  /*4990*/  UISETP.GE.AND UP0, UPT, UR45, 0x1, UPT ;  /* 0x000000012d00788c */ /* 0x000fe2000bf06270 */
[----:B------:R-:W-:Y:S01]  /*49a0*/  @!PT LDS RZ, [RZ] ;  /* 0x00000000fffff984 */ /* 0x000fe20000000800 */
[----:B------:R-:W-:Y:S01]  /*49b0*/  @!PT LDS RZ, [RZ] ;  /* 0x00000000fffff984 */ /* 0x000fe20000000800 */
[----:B------:R-:W-:Y:S01]  /*49c0*/  @!PT LDS RZ, [RZ] ;  /* 0x00000000fffff984 */ /* 0x000fe20000000800 */
[----:B------:R-:W-:Y:S01]  /*49d0*/  @!PT LDS RZ, [RZ] ;  /* 0x00000000fffff984 */ /* 0x000fe20000000800 */
[----:B------:R1:W-:Y:S06]  /*49e0*/  MEMBAR.ALL.CTA ;  /* 0x0000000000007992 */ /* 0x0003ec0000008000 */
[----:B-1----:R-:W1:Y:S01]  /*49f0*/  FENCE.VIEW.ASYNC.S ;  /* 0x00000000000073c6 */ /* 0x002e620000000000 */
[----:B---3--:R-:W-:Y:S11]  /*4a00*/  LOP3.LUT P0, RZ, R10, 0x1, RZ, 0xc0, !PT ;  /* 0x000000010aff7812 */ /* 0x008ff6000780c0ff */
[----:B------:R-:W-:Y:S02]  /*4a10*/  @!UPT UIADD3 URZ, UPT, UPT, URZ, URZ, URZ ;  /* 0x000000fffffff290 */ /* 0x000fe4000fffe0ff */
[----:B-1----:R-:W-:Y:S01]  /*4a20*/  VOTEU.ANY UP2, P0 ;  /* 0x0000000000ff7886 */ /* 0x002fe20000040100 */
[----:B------:R-:W-:Y:S11]  /*4a30*/  PLOP3.LUT P0, PT, PT, PT, UP2, 0x80, 0x8 ;  /* 0x000000000008781c */ /* 0x000ff60003f0f028 */
[----:B------:R-:W-:Y:S02]  /*4a40*/  @!UPT UIADD3 URZ, UPT, UPT, URZ, URZ, URZ ;  /* 0x000000fffffff290 */ /* 0x000fe4000fffe0ff */
[----:B--2---:R-:W-:Y:S02]  /*4a50*/  @P0 SHF.R.U32.HI R0, RZ, 0x10, R9 ;  /* 0x00000010ff000819 */ /* 0x004fe40000011609 */
[----:B------:R-:W-:Y:S02]  /*4a60*/  @P0 MOV R6, R8 ;  /* 0x0000000800060202 */ /* 0x000fe40000000f00 */
[----:B------:R-:W-:Y:S01]  /*4a70*/  @P0 R2UR UR4, R0 ;  /* 0x00000000000402ca */ /* 0x000fe200000e0000 */
[----:B------:R-:W-:Y:S01]  /*4a80*/  VIADD R0, R12, 0x90 ;  /* 0x000000900c007836 */ /* 0x000fe20000000000 */
[----:B------:R-:W-:Y:S02]  /*4a90*/  @P0 LOP3.LUT R8, R9, 0xffff, RZ, 0xc0, !PT ;  /* 0x0000ffff09080812 */ /* 0x000fe400078ec0ff */
[----:B------:R-:W-:Y:S02]  /*4aa0*/  @P0 R2UR UR6, R6 ;  /* 0x00000000060602ca */ /* 0x000fe400000e0000 */
[----:B------:R-:W-:Y:S02]  /*4ab0*/  PRMT R0, RZ, 0x654, R0 ;  /* 0x00000654ff007816 */ /* 0x000fe40000000000 */
[----:B------:R-:W-:Y:S02]  /*4ac0*/  @P0 R2UR UR5, R8 ;  /* 0x00000000080502ca */ /* 0x000fe400000e0000 */
[----:B------:R1:W-:Y:S03]  /*4ad0*/  SYNCS.ARRIVE.TRANS64.RED.A1T0 RZ, [R0+URZ], RZ ;  /* 0x000000ff00ff79a7 */ /* 0x0003e600081004ff */
[----:B------:R-:W-:Y:S04]  /*4ae0*/  @UP2 UMOV UR30, UR4 ;  /* 0x00000004001e2c82 */ /* 0x000fe80008000000 */
[----:B------:R-:W-:Y:S04]  /*4af0*/  @UP2 UMOV UR14, UR6 ;  /* 0x00000006000e2c82 */ /* 0x000fe80008000000 */
[----:B------:R-:W-:Y:S01]  /*4b00*/  @UP2 UMOV UR13, UR5 ;  /* 0x00000005000d2c82 */ /* 0x000fe20008000000 */
[----:B------:R-:W-:Y:S05]  /*4b10*/  BRA.U !UP0, `(.L_x_88) ;  /* 0x0000000108a47547 */ /* 0x000fea000b800000 */
[----:B------:R-:W-:Y:S02]  /*4b20*/  UIMAD.WIDE.U32 UR18, UR13, UR51, URZ ;  /* 0x000000330d1272a5 */ /* 0x000fe4000f8e00ff */
[----:B------:R-:W-:Y:S02]  /*4b30*/  UIMAD.WIDE.U32 UR26, UR14, UR48, URZ ;  /* 0x000000300e1a72a5 */ /* 0x000fe4000f8e00ff */
[----:B------:R-:W-:Y:S02]  /*4b40*/  USEL UR4, UR31, UR38, !UP5 ;  /* 0x000000261f047287 */ /* 0x000fe4000e800000 */
[----:B------:R-:W-:Y:S02]  /*4b50*/  USEL UR7, UR37, UR39, !UP6 ;  /* 0x0000002725077287 */ /* 0x000fe4000f000000 */
[----:B------:R-:W-:Y:S02]  /*4b60*/  UIMAD.WIDE.U32 UR8, UR4, UR22, URZ ;  /* 0x00000016040872a5 */ /* 0x000fe4000f8e00ff */
[----:B------:R-:W-:Y:S01]  /*4b70*/  UIMAD.WIDE.U32 UR10, UR7, UR22, URZ ;  /* 0x00000016070a72a5 */ /* 0x000fe2000f8e00ff */
[----:B------:R-:W-:Y:S02]  /*4b80*/  UMOV UR5, UR19 ;  /* 0x0000001300057c82 */ /* 0x000fe40008000000 */
[----:B------:R-:W-:Y:S03]  /*4b90*/  USHF.R.U32.HI UR6, URZ, UR46, UR5 ;  /* 0x0000002eff067299 */ /* 0x000fe60008011605 */
[----:B------:R-:W-:Y:S01]  /*4ba0*/  UMOV UR5, UR27 ;  /* 0x0000001b00057c82 */ /* 0x000fe20008000000 */
[----:B------:R-:W-:Y:S02]  /*4bb0*/  USEL UR6, UR13, UR6, !UP5 ;  /* 0x000000060d067287 */ /* 0x000fe4000e800000 */
[----:B------:R-:W-:Y:S03]  /*4bc0*/  USHF.R.U32.HI UR12, URZ, UR49, UR5 ;  /* 0x00000031ff0c7299 */ /* 0x000fe60008011605 */
[----:B------:R-:W-:Y:S02]  /*4bd0*/  UMOV UR5, UR9 ;  /* 0x0000000900057c82 */ /* 0x000fe40008000000 */
[----:B------:R-:W-:Y:S03]  /*4be0*/  @UP4 USHF.R.U32.HI UR4, URZ, UR23, UR5 ;  /* 0x00000017ff044299 */ /* 0x000fe60008011605 */
[----:B------:R-:W-:Y:S01]  /*4bf0*/  UMOV UR5, UR11 ;  /* 0x0000000b00057c82 */ /* 0x000fe20008000000 */
[----:B------:R-:W-:Y:S02]  /*4c00*/  UIMAD UR4, UR45, UR4, URZ ;  /* 0x000000042d0472a4 */ /* 0x000fe4000f8e02ff */
[----:B------:R-:W-:Y:S02]  /*4c10*/  @UP4 USHF.R.U32.HI UR7, URZ, UR23, UR5 ;  /* 0x00000017ff074299 */ /* 0x000fe40008011605 */
[----:B------:R-:W-:Y:S02]  /*4c20*/  UIMAD.WIDE.U32 UR10, UR6, UR22, URZ ;  /* 0x00000016060a72a5 */ /* 0x000fe4000f8e00ff */
[----:B------:R-:W-:Y:S02]  /*4c30*/  USEL UR5, UR14, UR12, !UP6 ;  /* 0x0000000c0e057287 */ /* 0x000fe4000f000000 */
[----:B------:R-:W-:Y:S02]  /*4c40*/  UIMAD UR8, UR45, UR7, URZ ;  /* 0x000000072d0872a4 */ /* 0x000fe4000f8e02ff */
[----:B------:R-:W-:Y:S03]  /*4c50*/  UISETP.GE.AND UP0, UPT, UR6, UR4, UPT ;  /* 0x000000040600728c */ /* 0x000fe6000bf06270 */
[----:B------:R-:W-:Y:S01]  /*4c60*/  UMOV UR4, UR11 ;  /* 0x0000000b00047c82 */ /* 0x000fe20008000000 */
[----:B------:R-:W-:Y:S02]  /*4c70*/  UISETP.GE.OR UP0, UPT, UR5, UR8, UP0 ;  /* 0x000000080500728c */ /* 0x000fe40008706670 */
[----:B------:R-:W-:Y:S02]  /*4c80*/  USHF.R.U32.HI UR4, URZ, UR23, UR4 ;  /* 0x00000017ff047299 */ /* 0x000fe40008011604 */
[----:B------:R-:W-:Y:S02]  /*4c90*/  UIMAD.WIDE.U32 UR8, UR5, UR22, URZ ;  /* 0x00000016050872a5 */ /* 0x000fe4000f8e00ff */
[----:B------:R-:W-:Y:S04]  /*4ca0*/  USEL UR10, UR6, UR4, !UP4 ;  /* 0x00000004060a7287 */ /* 0x000fe8000e000000 */
[----:B------:R-:W-:Y:S01]  /*4cb0*/  UIADD3 UR11, UPT, UPT, -UR10, URZ, URZ ;  /* 0x000000ff0a0b7290 */ /* 0x000fe2000fffe1ff */
[----:B------:R-:W-:Y:S02]  /*4cc0*/  @!UP0 UMOV UR4, UR9 ;  /* 0x0000000900048c82 */ /* 0x000fe40008000000 */
[----:B------:R-:W-:Y:S02]  /*4cd0*/  @!UP0 USHF.R.U32.HI UR4, URZ, UR23, UR4 ;  /* 0x00000017ff048299 */ /* 0x000fe40008011604 */
[----:B------:R-:W-:Y:S02]  /*4ce0*/  UIMAD UR8, UR45, UR11, UR6 ;  /* 0x0000000b2d0872a4 */ /* 0x000fe4000f8e0206 */
[----:B------:R-:W-:Y:S04]  /*4cf0*/  @!UP0 USEL UR4, UR5, UR4, !UP4 ;  /* 0x0000000405048287 */ /* 0x000fe8000e000000 */
[----:B------:R-:W-:Y:S02]  /*4d00*/  @!UP0 UIMAD UR7, UR7, UR8, UR4 ;  /* 0x00000008070782a4 */ /* 0x000fe4000f8e0204 */
[----:B------:R-:W-:Y:S02]  /*4d10*/  @!UP0 UIADD3 UR9, UPT, UPT, UR10, -UR4, URZ ;  /* 0x800000040a098290 */ /* 0x000fe4000fffe0ff */
[----:B------:R-:W-:Y:S02]  /*4d20*/  UIADD3 UR8, UPT, UPT, -UR6, URZ, URZ ;  /* 0x000000ff06087290 */ /* 0x000fe4000fffe1ff */
[----:B------:R-:W-:Y:S02]  /*4d30*/  UIADD3 UR4, UPT, UPT, -UR5, URZ, URZ ;  /* 0x000000ff05047290 */ /* 0x000fe4000fffe1ff */
[----:B------:R-:W-:Y:S03]  /*4d40*/  @!UP0 UIMAD UR6, UR9, UR45, UR5 ;  /* 0x0000002d090682a4 */ /* 0x000fe6000f8e0205 */
[----:B------:R-:W-:Y:S01]  /*4d50*/  @!UP0 UMOV UR5, UR7 ;  /* 0x0000000700058c82 */ /* 0x000fe20008000000 */
[----:B------:R-:W-:Y:S02]  /*4d60*/  UIMAD UR7, UR15, UR4, UR14 ;  /* 0x000000040f0772a4 */ /* 0x000fe4000f8e020e */
[----:B------:R-:W-:Y:S02]  /*4d70*/  UIMAD UR4, UR50, UR8, UR13 ;  /* 0x00000008320472a4 */ /* 0x000fe4000f8e020d */
[----:B------:R-:W-:Y:S02]  /*4d80*/  UIMAD UR14, UR5, UR15, UR7 ;  /* 0x0000000f050e72a4 */ /* 0x000fe4000f8e0207 */
[----:B------:R-:W-:Y:S11]  /*4d90*/  UIMAD UR13, UR6, UR50, UR4 ;  /* 0x00000032060d72a4 */ /* 0x000ff6000f8e0204 */
[----:B------:R-:W-:Y:S01]  /*4da0*/  @!UPT UIADD3 URZ, UPT, UPT, URZ, URZ, URZ ;  /* 0x000000fffffff290 */ /* 0x000fe2000fffe0ff */
.L_x_88:
[----:B------:R-:W2:Y:S01]  /*4db0*/  @!UP3 LDCU.128 UR8, c[0x0][0xb10] ;  /* 0x00016200ff08b7ac */ /* 0x000ea20008000c00 */
[----:B------:R-:W-:Y:S01]  /*4dc0*/  IMAD.MOV.U32 R10, RZ, RZ, 0x1 ;  /* 0x00000001ff0a7424 */ /* 0x000fe200078e00ff */
[C---:B----4-:R-:W-:Y:S02]  /*4dd0*/  ISETP.NE.U32.AND P1, PT, R4.reuse, RZ, PT ;  /* 0x000000ff0400720c */ /* 0x050fe40003f25070 */
[----:B------:R-:W-:Y:S02]  /*4de0*/  ISETP.NE.U32.AND P0, PT, R4, RZ, PT ;  /* 0x000000ff0400720c */ /* 0x000fe40003f05070 */
[C---:B------:R-:W-:Y:S01]  /*4df0*/  ISETP.NE.AND.EX P1, PT, R5.reuse, RZ, PT, P1 ;  /* 0x000000ff0500720c */ /* 0x040fe20003f25310 */
[----:B------:R-:W3:Y:S01]  /*4e00*/  @!UP3 LDCU UR5, c[0x0][0xb0c] ;  /* 0x00016180ff05b7ac */ /* 0x000ee20008000800 */
[----:B------:R-:W-:Y:S02]  /*4e10*/  ISETP.NE.AND.EX P0, PT, R5, RZ, PT, P0 ;  /* 0x000000ff0500720c */ /* 0x000fe40003f05300 */
[----:B------:R-:W-:Y:S01]  /*4e20*/  SHF.L.U32 R10, R10, 0x1f, RZ ;  /* 0x0000001f0a0a7819 */ /* 0x000fe200000006ff */
[----:B------:R-:W-:Y:S02]  /*4e30*/  USHF.L.U32 UR43, UR16, 0x7, URZ ;  /* 0x00000007102b7899 */ /* 0x000fe400080006ff */
[----:B------:R-:W-:Y:S02]  /*4e40*/  USHF.L.U32 UR42, UR20, 0x7, URZ ;  /* 0x00000007142a7899 */ /* 0x000fe400080006ff */
[----:B--2---:R-:W-:Y:S07]  /*4e50*/  UIMAD.WIDE.U32 UR6, UR14, UR8, URZ ;  /* 0x000000080e0672a5 */ /* 0x004fee000f8e00ff */
[----:B------:R-:W-:Y:S01]  /*4e60*/  @!UP3 UMOV UR4, UR7 ;  /* 0x000000070004bc82 */ /* 0x000fe20008000000 */
[----:B---3--:R-:W-:Y:S02]  /*4e70*/  @!UP3 UISETP.NE.AND UP0, UPT, UR5, 0x1, UPT ;  /* 0x000000010500b88c */ /* 0x008fe4000bf05270 */
[----:B------:R-:W-:Y:S02]  /*4e80*/  @!UP3 USHF.R.U32.HI UR4, URZ, UR9, UR4 ;  /* 0x00000009ff04b299 */ /* 0x000fe40008011604 */
[----:B------:R-:W-:Y:S02]  /*4e90*/  UIMAD.WIDE.U32 UR6, UR13, UR11, URZ ;  /* 0x0000000b0d0672a5 */ /* 0x000fe4000f8e00ff */
[----:B------:R-:W-:Y:S02]  /*4ea0*/  @!UP3 USEL UR8, UR14, UR4, !UP0 ;  /* 0x000000040e08b287 */ /* 0x000fe4000c000000 */
[----:B------:R-:W-:Y:S03]  /*4eb0*/  @!UP3 UISETP.NE.AND UP0, UPT, UR10, 0x1, UPT ;  /* 0x000000010a00b88c */ /* 0x000fe6000bf05270 */
[----:B------:R-:W-:Y:S02]  /*4ec0*/  @!UP3 UMOV UR6, UR7 ;  /* 0x000000070006bc82 */ /* 0x000fe40008000000 */
[----:B------:R-:W2:Y:S02]  /*4ed0*/  @!UP3 LDCU UR4, c[0x0][0xb20] ;  /* 0x00016400ff04b7ac */ /* 0x000ea40008000800 */
[----:B--2---:R-:W-:Y:S04]  /*4ee0*/  @!UP3 USHF.R.U32.HI UR6, URZ, UR4, UR6 ;  /* 0x00000004ff06b299 */ /* 0x004fe80008011606 */
[----:B------:R-:W-:Y:S04]  /*4ef0*/  @!UP3 USEL UR6, UR13, UR6, !UP0 ;  /* 0x000000060d06b287 */ /* 0x000fe8000c000000 */
[----:B------:R-:W-:Y:S02]  /*4f00*/  @!UP3 UIADD3 UR4, UPT, UPT, -UR8, UR6, URZ ;  /* 0x000000060804b290 */ /* 0x000fe4000fffe1ff */
[----:B------:R-:W-:Y:S02]  /*4f10*/  @!UP3 UIADD3 UR6, UPT, UPT, UR8, -UR6, URZ ;  /* 0x800000060806b290 */ /* 0x000fe4000fffe0ff */
[----:B------:R-:W-:Y:S02]  /*4f20*/  @!UP3 UIMAD UR14, UR4, UR5, UR14 ;  /* 0x00000005040eb2a4 */ /* 0x000fe4000f8e020e */
[----:B------:R-:W-:Y:S01]  /*4f30*/  @!UP3 UIMAD UR13, UR6, UR10, UR13 ;  /* 0x0000000a060db2a4 */ /* 0x000fe2000f8e020d */
[----:B------:R-:W-:Y:S11]  /*4f40*/  BRA.U UP1, `(.L_x_89) ;  /* 0x0000000101107547 */ /* 0x000ff6000b800000 */
[----:B------:R-:W-:Y:S04]  /*4f50*/  MOV R6, UR54 ;  /* 0x0000003600067c02 */ /* 0x000fe80008000f00 */
[----:B------:R-:W-:Y:S04]  /*4f60*/  SHF.L.U32 R6, R6, 0x1f, RZ ;  /* 0x0000001f06067819 */ /* 0x000fe800000006ff */
[----:B------:R-:W2:Y:S02]  /*4f70*/  SYNCS.PHASECHK.TRANS64.TRYWAIT P2, [UR21+0x78], R6 ;  /* 0x00007806ff0075a7 */ /* 0x000ea40008041115 */
[----:B--2---:R-:W-:Y:S05]  /*4f80*/  @!P2 BRA `(.L_x_90) ;  /* 0x00000074007ca947 */ /* 0x004fea0003800000 */
.L_x_89:
[----:B------:R-:W-:Y:S05]  /*4f90*/  @!P1 BRA `(.L_x_91) ;  /* 0x0000000000309947 */ /* 0x000fea0003800000 */
[----:B------:R-:W-:Y:S01]  /*4fa0*/  ISETP.NE.U32.AND P1, PT, R2, RZ, PT ;  /* 0x000000ff0200720c */ /* 0x000fe20003f25070 */
[----:B------:R-:W2:Y:S01]  /*4fb0*/  LDCU.64 UR4, c[0x0][0x358] ;  /* 0x00006b00ff0477ac */ /* 0x000ea20008000a00 */
[----:B------:R-:W-:Y:S02]  /*4fc0*/  IMAD.MOV.U32 R52, RZ, RZ, 0x1 ;  /* 0x00000001ff347424 */ /* 0x000fe400078e00ff */
[----:B------:R-:W-:Y:S11]  /*4fd0*/  ISETP.NE.AND.EX P1, PT, R3, RZ, PT, P1 ;  /* 0x000000ff0300720c */ /* 0x000ff60003f25310 */
[----:B------:R-:W-:Y:S02]  /*4fe0*/  @!UPT UIADD3 URZ, UPT, UPT, URZ, URZ, URZ ;  /* 0x000000fffffff290 */ /* 0x000fe4000fffe0ff */
[----:B------:R-:W3:Y:S01]  /*4ff0*/  @P1 LDC.64 R8, c[0x0][0x888] ;  /* 0x00022200ff081b82 */ /* 0x000ee20000000a00 */
[----:B-1----:R-:W-:Y:S04]  /*5000*/  @P1 IMAD R0, R4, UR36, RZ ;  /* 0x0000002404001c24 */ /* 0x002fe8000f8e02ff */
[----:B---3--:R-:W-:Y:S04]  /*5010*/  @P1 IMAD.WIDE R8, R0, 0x4, R8 ;  /* 0x0000000400081825 */ /* 0x008fe800078e0208 */
[----:B------:R-:W-:Y:S01]  /*5020*/  HFMA2 R0, -RZ, RZ, 0, 5.9604644775390625e-08 ;  /* 0x00000001ff007431 */ /* 0x000fe200000001ff */
[----:B--2--5:R2:W5:Y:S04]  /*5030*/  @P1 LDG.E R27, desc[UR4][R8.64] ;  /* 0x00000004081b1981 */ /* 0x024568000c1e1900 */
[----:B------:R-:W-:Y:S01]  /*5040*/  @!P1 PRMT R52, R0, 0x7610, R52 ;  /* 0x0000761000349816 */ /* 0x000fe20000000034 */
[----:B--2---:R-:W3:Y:S06]  /*5050*/  @!P1 LDC R27, c[0x0][0x880] ;  /* 0x00022000ff1b9b82 */ /* 0x004eec0000000800 */
.L_x_91:
[----:B---3-5:R-:W-:Y:S01]  /*5060*/  @!P0 FSETP.EQ.AND P1, PT, R27, RZ, PT ;  /* 0x000000ff1b00820b */ /* 0x028fe20003f22000 */
[----:B------:R-:W-:Y:S01]  /*5070*/  @!UPT UIADD3 URZ, UPT, UPT, URZ, URZ, URZ ;  /* 0x000000fffffff290 */ /* 0x000fe2000fffe0ff */
[----:B------:R-:W-:Y:S11]  /*5080*/  @!P0 BRA `(.L_x_92) ;  /* 0x0000000000188947 */ /* 0x000ff60003800000 */
[----:B------:R-:W-:Y:S02]  /*5090*/  LOP3.LUT P0, RZ, R52, 0xff, RZ, 0xc0, !PT ;  /* 0x000000ff34ff7812 */ /* 0x000fe4000780c0ff */
[----:B------:R-:W-:Y:S04]  /*50a0*/  ISETP.NE.U32.AND P1, PT, R2, RZ, PT ;  /* 0x000000ff0200720c */ /* 0x000fe80003f25070 */
[----:B------:R-:W-:Y:S04]  /*50b0*/  ISETP.NE.AND.EX P1, PT, R3, RZ, PT, P1 ;  /* 0x000000ff0300720c */ /* 0x000fe80003f25310 */
[----:B------:R-:W-:Y:S03]  /*50c0*/  PLOP3.LUT P1, PT, P1, PT, PT, 0x8, 0x80 ;  /* 0x000000000080781c */ /* 0x000fe60000f2e170 */
[----:B------:R-:W-:Y:S11]  /*50d0*/  @P0 FSETP.EQ.AND P1, PT, R27, RZ, PT ;  /* 0x000000ff1b00020b */ /* 0x000ff60003f22000 */
[----:B------:R-:W-:Y:S02]  /*50e0*/  @!UPT UIADD3 URZ, UPT, UPT, URZ, URZ, URZ ;  /* 0x000000fffffff290 */ /* 0x000fe4000fffe0ff */
.L_x_92:
[----:B------:R-:W2:Y:S01]  /*50f0*/  SYNCS.PHASECHK.TRANS64.TRYWAIT P2, [UR21+0x50], R10 ;  /* 0x0000500aff0075a7 */ /* 0x000ea20008041115 */
[----:B------:R-:W-:Y:S04]  /*5100*/  ELECT P0, URZ, PT ;  /* 0x0000000000ff782f */ /* 0x000fe80003800000 */
[----:B------:R-:W-:Y:S11]  /*5110*/  PLOP3.LUT P1, PT, P1, P0, PT, 0xf2, 0x2f ;  /* 0x00000000002f781c */ /* 0x000ff60000f21e72 */
[----:B------:R-:W-:Y:S02]  /*5120*/  @!UPT UIADD3 URZ, UPT, UPT, URZ, URZ, URZ ;  /* 0x000000fffffff290 */ /* 0x000fe4000fffe0ff */
[----:B------:R-:W-:Y:S05]  /*5130*/  @!P1 IADD3 R8, P0, PT, R16, 0x580, RZ ;  /* 0x0000058010089810 */ /* 0x000fea0007f1e0ff */
[----:B-1----:R-:W-:Y:S01]  /*5140*/  @!P1 IMAD.X R6, RZ, RZ, R17, P0 ;  /* 0x000000ffff069224 */ /* 0x002fe200000e0611 */
[----:B--2---:R-:W-:Y:S07]  /*5150*/  @!P2 BRA `(.L_x_93) ;  /* 0x000000740020a947 */ /* 0x004fee0003800000 */
.L_x_217:
[----:B------:R-:W-:Y:S01]  /*5160*/  @!P1 R2UR UR5, R8 ;  /* 0x00000000080592ca */ /* 0x000fe200000e0000 */
[----:B------:R-:W-:Y:S01]  /*5170*/  VOTEU.ALL UP0, P1 ;  /* 0x0000000000ff7886 */ /* 0x000fe20000800000 */
[----:B------:R-:W-:Y:S01]  /*5180*/  @!P1 R2UR UR4, R6 ;  /* 0x00000000060492ca */ /* 0x000fe200000e0000 */
[----:B-1----:R-:W-:Y:S01]  /*5190*/  @!P1 IMAD.MOV.U32 R0, RZ, RZ, 0x2000 ;  /* 0x00002000ff009424 */ /* 0x002fe200078e00ff */
[----:B------:R-:W-:Y:S01]  /*51a0*/  UMOV UR8, 0x0 ;  /* 0x0000000000087882 */ /* 0x000fe20000000000 */
[----:B------:R-:W-:Y:S01]  /*51b0*/  UMOV UR9, 0x10000000 ;  /* 0x1000000000097882 */ /* 0x000fe20000000000 */
[----:B------:R-:W-:Y:S01]  /*51c0*/  @!UP0 UIADD3 UR40, UPT, UPT, UR21, 0x200, URZ ;  /* 0x0000020015288890 */ /* 0x000fe2000fffe0ff */
[----:B------:R-:W-:Y:S01]  /*51d0*/  VOTEU.ALL UP0, P1 ;  /* 0x0000000000ff7886 */ /* 0x000fe20000800000 */
[----:B------:R-:W-:Y:S01]  /*51e0*/  UMOV UR44, UR36 ;  /* 0x00000024002c7c82 */ /* 0x000fe20008000000 */
[----:B------:R-:W-:Y:S04]  /*51f0*/  UPRMT UR6, UR52, 0x654, UR41 ;  /* 0x0000065434067896 */ /* 0x000fe80008000029 */
[----:B------:R-:W-:Y:S02]  /*5200*/  IMAD.U32 R8, RZ, RZ, UR5 ;  /* 0x00000005ff087e24 */ /* 0x000fe4000f8e00ff */
[----:B------:R-:W-:Y:S03]  /*5210*/  IMAD.U32 R9, RZ, RZ, UR4 ;  /* 0x00000004ff097e24 */ /* 0x000fe6000f8e00ff */
[----:B------:R-:W-:Y:S02]  /*5220*/  @!P1 R2UR UR4, R8 ;  /* 0x00000000080492ca */ /* 0x000fe400000e0000 */
[----:B------:R-:W-:Y:S02]  /*5230*/  @!P1 R2UR UR5, R9 ;  /* 0x00000000090592ca */ /* 0x000fe400000e0000 */
[----:B------:R-:W-:Y:S05]  /*5240*/  @!P1 IADD3 R8, P0, PT, R16, 0x580, RZ ;  /* 0x0000058010089810 */ /* 0x000fea0007f1e0ff */
[----:B------:R-:W-:Y:S06]  /*5250*/  @!P1 IMAD.X R6, RZ, RZ, R17, P0 ;  /* 0x000000ffff069224 */ /* 0x000fec00000e0611 */
[----:B------:R1:W-:Y:S01]  /*5260*/  @!UP0 UTMALDG.3D [UR40], [UR4], desc[UR8] ;  /* 0x00000828040085b4 */ /* 0x0003e20008011000 */
[----:B------:R1:W-:Y:S01]  /*5270*/  @!P1 SYNCS.ARRIVE.TRANS64.RED.A0TR RZ, [UR21+0x30], R0 ;  /* 0x00003000ffff99a7 */ /* 0x0003e20008300415 */
[----:B------:R-:W-:Y:S01]  /*5280*/  SYNCS.ARRIVE.TRANS64.RED.A1T0 RZ, [UR6], RZ ;  /* 0x000000ffffff79a7 */ /* 0x000fe20008100406 */
[----:B------:R-:W2:Y:S02]  /*5290*/  SYNCS.PHASECHK.TRANS64.TRYWAIT P2, [UR21+0x58], R10 ;  /* 0x0000580aff0075a7 */ /* 0x000ea40008041115 */
[----:B-12---:R-:W-:Y:S05]  /*52a0*/  @!P2 BRA `(.L_x_94) ;  /* 0x0000007000e4a947 */ /* 0x006fea0003800000 */
.L_x_219:
[----:B------:R-:W-:Y:S01]  /*52b0*/  @!P1 R2UR UR5, R8 ;  /* 0x00000000080592ca */ /* 0x000fe200000e0000 */
[----:B------:R-:W-:Y:S01]  /*52c0*/  VOTEU.ALL UP0, P1 ;  /* 0x0000000000ff7886 */ /* 0x000fe20000800000 */
[----:B------:R-:W-:Y:S01]  /*52d0*/  @!P1 R2UR UR4, R6 ;  /* 0x00000000060492ca */ /* 0x000fe200000e0000 */
[----:B-1----:R-:W-:Y:S01]  /*52e0*/  @!P1 IMAD.MOV.U32 R0, RZ, RZ, 0x2000 ;  /* 0x00002000ff009424 */ /* 0x002fe200078e00ff */
[----:B------:R-:W-:Y:S01]  /*52f0*/  UMOV UR8, 0x0 ;  /* 0x0000000000087882 */ /* 0x000fe20000000000 */
[----:B------:R-:W-:Y:S01]  /*5300*/  UMOV UR9, 0x10000000 ;  /* 0x1000000000097882 */ /* 0x000fe20000000000 */
[----:B------:R-:W-:Y:S02]  /*5310*/  @!UP0 UIADD3 UR34, UPT, UPT, UR42, 0x10, URZ ;  /* 0x000000102a228890 */ /* 0x000fe4000fffe0ff */
[----:B------:R-:W-:Y:S01]  /*5320*/  @!UP0 UIADD3 UR32, UPT, UPT, UR21, 0x2200, URZ ;  /* 0x0000220015208890 */ /* 0x000fe2000fffe0ff */
[----:B------:R-:W-:Y:S01]  /*5330*/  VOTEU.ALL UP0, P1 ;  /* 0x0000000000ff7886 */ /* 0x000fe20000800000 */
[----:B------:R-:W-:Y:S01]  /*5340*/  UMOV UR35, UR43 ;  /* 0x0000002b00237c82 */ /* 0x000fe20008000000 */
[----:B------:R-:W-:Y:S02]  /*5350*/  UPRMT UR7, UR52, 0x654, UR33 ;  /* 0x0000065434077896 */ /* 0x000fe40008000021 */
        /* <DEDUP_REMOVED lines=11> */
.L_x_221:
        /* <DEDUP_REMOVED lines=10> */
[----:B------:R-:W-:Y:S02]  /*54b0*/  UMOV UR28, UR36 ;  /* 0x00000024001c7c82 */ /* 0x000fe40008000000 */
[----:B------:R-:W-:Y:S01]  /*54c0*/  IMAD.U32 R8, RZ, RZ, UR5 ;  /* 0x00000005ff087e24 */ /* 0x000fe2000f8e00ff */
[----:B------:R-:W-:Y:S01]  /*54d0*/  UPRMT UR29, UR52, 0x654, UR25 ;  /* 0x00000654341d7896 */ /* 0x000fe20008000019 */
        /* <DEDUP_REMOVED lines=10> */
.L_x_223:
        /* <DEDUP_REMOVED lines=16> */
[----:B------:R-:W-:Y:S02]  /*5680*/  SHF.L.U32 R9, RZ, 0x1f, RZ ;  /* 0x0000001fff097819 */ /* 0x000fe400000006ff */
[----:B------:R-:W-:Y:S05]  /*5690*/  @!P1 IADD3 R8, P0, PT, R16, 0x580, RZ ;  /* 0x0000058010089810 */ /* 0x000fea0007f1e0ff */
[----:B------:R-:W-:Y:S04]  /*56a0*/  @!P1 IMAD.X R6, RZ, RZ, R17, P0 ;  /* 0x000000ffff069224 */ /* 0x000fe800000e0611 */
[----:B------:R1:W-:Y:S01]  /*56b0*/  @!UP0 UTMALDG.3D [UR16], [UR4], desc[UR8] ;  /* 0x00000810040085b4 */ /* 0x0003e20008011000 */
[----:B------:R1:W-:Y:S01]  /*56c0*/  @!P1 SYNCS.ARRIVE.TRANS64.RED.A0TR RZ, [UR21+0x48], R0 ;  /* 0x00004800ffff99a7 */ /* 0x0003e20008300415 */
[----:B------:R-:W-:Y:S01]  /*56d0*/  SYNCS.ARRIVE.TRANS64.RED.A1T0 RZ, [UR24], RZ ;  /* 0x000000ffffff79a7 */ /* 0x000fe20008100418 */
[----:B------:R-:W2:Y:S02]  /*56e0*/  SYNCS.PHASECHK.TRANS64.TRYWAIT P2, [UR21+0x50], R9 ;  /* 0x00005009ff0075a7 */ /* 0x000ea40008041115 */
[----:B-12---:R-:W-:Y:S05]  /*56f0*/  @!P2 BRA `(.L_x_97) ;  /* 0x000000700018a947 */ /* 0x006fea0003800000 */
.L_x_225:
[----:B------:R-:W-:Y:S01]  /*5700*/  @!P1 R2UR UR5, R8 ;  /* 0x00000000080592ca */ /* 0x000fe200000e0000 */
[----:B------:R-:W-:Y:S01]  /*5710*/  VOTEU.ALL UP0, P1 ;  /* 0x0000000000ff7886 */ /* 0x000fe20000800000 */
[----:B------:R-:W-:Y:S01]  /*5720*/  @!P1 R2UR UR4, R6 ;  /* 0x00000000060492ca */ /* 0x000fe200000e0000 */
[----:B-1----:R-:W-:Y:S01]  /*5730*/  @!P1 IMAD.MOV.U32 R0, RZ, RZ, 0x2000 ;  /* 0x00002000ff009424 */ /* 0x002fe200078e00ff */
[----:B------:R-:W-:Y:S01]  /*5740*/  UMOV UR18, 0x0 ;  /* 0x0000000000127882 */ /* 0x000fe20000000000 */
[----:B------:R-:W-:Y:S01]  /*5750*/  UMOV UR19, 0x10000000 ;  /* 0x1000000000137882 */ /* 0x000fe20000000000 */
[----:B------:R-:W-:Y:S01]  /*5760*/  @!UP0 UIADD3 UR10, UPT, UPT, UR42, 0x40, URZ ;  /* 0x000000402a0a8890 */ /* 0x000fe2000fffe0ff */
[----:B------:R-:W-:Y:S01]  /*5770*/  @!P1 IADD3 R8, P0, PT, R16, 0x580, RZ ;  /* 0x0000058010089810 */ /* 0x000fe20007f1e0ff */
[----:B------:R-:W-:Y:S01]  /*5780*/  @!UP0 UIADD3 UR8, UPT, UPT, UR21, 0x200, URZ ;  /* 0x0000020015088890 */ /* 0x000fe2000fffe0ff */
[----:B------:R-:W-:Y:S01]  /*5790*/  VOTEU.ALL UP0, P1 ;  /* 0x0000000000ff7886 */ /* 0x000fe20000800000 */
[----:B------:R-:W-:Y:S01]  /*57a0*/  UMOV UR9, UR41 ;  /* 0x0000002900097c82 */ /* 0x000fe20008000000 */
[----:B------:R-:W-:Y:S02]  /*57b0*/  UMOV UR11, UR43 ;  /* 0x0000002b000b7c82 */ /* 0x000fe40008000000 */
[----:B------:R-:W-:Y:S01]  /*57c0*/  IMAD.U32 R18, RZ, RZ, UR5 ;  /* 0x00000005ff127e24 */ /* 0x000fe2000f8e00ff */
[----:B------:R-:W-:Y:S01]  /*57d0*/  UMOV UR12, UR36 ;  /* 0x00000024000c7c82 */ /* 0x000fe20008000000 */
[----:B------:R-:W-:Y:S02]  /*57e0*/  IMAD.U32 R19, RZ, RZ, UR4 ;  /* 0x00000004ff137e24 */ /* 0x000fe4000f8e00ff */
[----:B------:R-:W-:Y:S01]  /*57f0*/  @!P1 IMAD.X R6, RZ, RZ, R17, P0 ;  /* 0x000000ffff069224 */ /* 0x000fe200000e0611 */
[----:B------:R-:W-:Y:S02]  /*5800*/  @!P1 R2UR UR4, R18 ;  /* 0x00000000120492ca */ /* 0x000fe400000e0000 */
[----:B------:R-:W-:Y:S11]  /*5810*/  @!P1 R2UR UR5, R19 ;  /* 0x00000000130592ca */ /* 0x000ff600000e0000 */
[----:B------:R-:W-:Y:S02]  /*5820*/  @!UPT UIADD3 URZ, UPT, UPT, URZ, URZ, URZ ;  /* 0x000000fffffff290 */ /* 0x000fe4000fffe0ff */
[----:B------:R1:W-:Y:S01]  /*5830*/  @!UP0 UTMALDG.3D [UR8], [UR4], desc[UR18] ;  /* 0x00001208040085b4 */ /* 0x0003e20008011000 */
[----:B------:R1:W-:Y:S01]  /*5840*/  @!P1 SYNCS.ARRIVE.TRANS64.RED.A0TR RZ, [UR21+0x30], R0 ;  /* 0x00003000ffff99a7 */ /* 0x0003e20008300415 */
[----:B------:R-:W-:Y:S01]  /*5850*/  SYNCS.ARRIVE.TRANS64.RED.A1T0 RZ, [UR6], RZ ;  /* 0x000000ffffff79a7 */ /* 0x000fe20008100406 */
[----:B------:R-:W2:Y:S02]  /*5860*/  SYNCS.PHASECHK.TRANS64.TRYWAIT P2, [UR21+0x58], R9 ;  /* 0x00005809ff0075a7 */ /* 0x000ea40008041115 */
[----:B-12---:R-:W-:Y:S05]  /*5870*/  @!P2 BRA `(.L_x_98) ;  /* 0x0000006c00d0a947 */ /* 0x006fea0003800000 */
.L_x_227:
        /* <DEDUP_REMOVED lines=24> */
.L_x_229:
[----:B------:R-:W-:Y:S01]  /*5a00*/  @!P1 R2UR UR5, R8 ;  /* 0x00000000080592ca */ /* 0x000fe200000e0000 */
[----:B------:R-:W-:Y:S01]  /*5a10*/  VOTEU.ALL UP0, P1 ;  /* 0x0000000000ff7886 */ /* 0x000fe20000800000 */
[----:B------:R-:W-:Y:S01]  /*5a20*/  @!P1 R2UR UR4, R6 ;  /* 0x00000000060492ca */ /* 0x000fe200000e0000 */
[----:B-1----:R-:W-:Y:S01]  /*5a30*/  @!P1 IMAD.MOV.U32 R0, RZ, RZ, 0x2000 ;  /* 0x00002000ff009424 */ /* 0x002fe200078e00ff */
[----:B------:R-:W-:Y:S01]  /*5a40*/  UMOV UR6, 0x0 ;  /* 0x0000000000067882 */ /* 0x000fe20000000000 */
[----:B------:R-:W-:Y:S01]  /*5a50*/  UMOV UR7, 0x10000000 ;  /* 0x1000000000077882 */ /* 0x000fe20000000000 */
[----:B------:R-:W-:Y:S01]  /*5a60*/  @!UP0 UIADD3 UR10, UPT, UPT, UR42, 0x60, URZ ;  /* 0x000000602a0a8890 */ /* 0x000fe2000fffe0ff */
[----:B------:R-:W-:Y:S01]  /*5a70*/  VIADD R14, R14, 0x1 ;  /* 0x000000010e0e7836 */ /* 0x000fe20000000000 */
[----:B------:R-:W-:Y:S01]  /*5a80*/  @!UP0 UIADD3 UR8, UPT, UPT, UR21, 0x4200, URZ ;  /* 0x0000420015088890 */ /* 0x000fe2000fffe0ff */
[----:B------:R-:W-:Y:S01]  /*5a90*/  VOTEU.ALL UP0, P1 ;  /* 0x0000000000ff7886 */ /* 0x000fe20000800000 */
[----:B------:R-:W-:Y:S01]  /*5aa0*/  UMOV UR9, UR25 ;  /* 0x0000001900097c82 */ /* 0x000fe20008000000 */
[----:B------:R-:W-:Y:S02]  /*5ab0*/  UMOV UR11, UR43 ;  /* 0x0000002b000b7c82 */ /* 0x000fe40008000000 */
[----:B------:R-:W-:Y:S01]  /*5ac0*/  IMAD.U32 R18, RZ, RZ, UR5 ;  /* 0x00000005ff127e24 */ /* 0x000fe2000f8e00ff */
[----:B------:R-:W-:Y:S01]  /*5ad0*/  UMOV UR12, UR36 ;  /* 0x00000024000c7c82 */ /* 0x000fe20008000000 */
[----:B------:R-:W-:Y:S03]  /*5ae0*/  IMAD.U32 R19, RZ, RZ, UR4 ;  /* 0x00000004ff137e24 */ /* 0x000fe6000f8e00ff */
        /* <DEDUP_REMOVED lines=8> */
.L_x_231:
[----:B------:R-:W-:Y:S01]  /*5b70*/  @!P1 IADD3 R6, P0, PT, R16, 0x580, RZ ;  /* 0x0000058010069810 */ /* 0x000fe20007f1e0ff */
[----:B------:R-:W-:Y:S01]  /*5b80*/  VOTEU.ALL UP0, P1 ;  /* 0x0000000000ff7886 */ /* 0x000fe20000800000 */
[----:B------:R-:W-:Y:S01]  /*5b90*/  UMOV UR6, 0x0 ;  /* 0x0000000000067882 */ /* 0x000fe20000000000 */
[----:B------:R-:W-:Y:S01]  /*5ba0*/  UMOV UR7, 0x10000000 ;  /* 0x1000000000077882 */ /* 0x000fe20000000000 */
[----:B------:R-:W-:Y:S01]  /*5bb0*/  @!P1 R2UR UR5, R6 ;  /* 0x00000000060592ca */ /* 0x000fe200000e0000 */
[----:B-1----:R-:W-:Y:S01]  /*5bc0*/  @!P1 IMAD.X R0, RZ, RZ, R17, P0 ;  /* 0x000000ffff009224 */ /* 0x002fe200000e0611 */
[----:B------:R-:W-:Y:S01]  /*5bd0*/  @!UP0 UIADD3 UR10, UPT, UPT, UR42, 0x70, URZ ;  /* 0x000000702a0a8890 */ /* 0x000fe2000fffe0ff */
[----:B------:R-:W-:Y:S01]  /*5be0*/  R2UR UR18, R54 ;  /* 0x00000000361272ca */ /* 0x000fe200000e0000 */
[----:B------:R-:W-:Y:S01]  /*5bf0*/  @!UP0 UIADD3 UR8, UPT, UPT, UR21, 0x6200, URZ ;  /* 0x0000620015088890 */ /* 0x000fe2000fffe0ff */
[----:B------:R-:W-:Y:S01]  /*5c00*/  R2UR UR16, R55 ;  /* 0x00000000371072ca */ /* 0x000fe200000e0000 */
[----:B------:R-:W-:Y:S01]  /*5c10*/  VOTEU.ALL UP0, P1 ;  /* 0x0000000000ff7886 */ /* 0x000fe20000800000 */
[----:B------:R-:W-:Y:S01]  /*5c20*/  @!P1 R2UR UR4, R0 ;  /* 0x00000000000492ca */ /* 0x000fe200000e0000 */
[----:B------:R-:W-:Y:S01]  /*5c30*/  UMOV UR9, UR17 ;  /* 0x0000001100097c82 */ /* 0x000fe20008000000 */
[----:B------:R-:W-:Y:S01]  /*5c40*/  UMOV UR11, UR43 ;  /* 0x0000002b000b7c82 */ /* 0x000fe20008000000 */
[----:B------:R-:W-:Y:S01]  /*5c50*/  UMOV UR12, UR36 ;  /* 0x00000024000c7c82 */ /* 0x000fe20008000000 */
[C---:B------:R-:W-:Y:S01]  /*5c60*/  ISETP.NE.AND P0, PT, R14.reuse, 0x2, PT ;  /* 0x000000020e00780c */ /* 0x040fe20003f05270 */
[----:B------:R-:W-:Y:S01]  /*5c70*/  UPLOP3.LUT UP1, UPT, UPT, UPT, UPT, 0x80, 0x8 ;  /* 0x000000000008789c */ /* 0x000fe20003f2f070 */
[----:B------:R-:W-:Y:S01]  /*5c80*/  IMAD.U32 R8, RZ, RZ, UR5 ;  /* 0x00000005ff087e24 */ /* 0x000fe2000f8e00ff */
[----:B------:R-:W-:Y:S01]  /*5c90*/  UMOV UR36, UR30 ;  /* 0x0000001e00247c82 */ /* 0x000fe20008000000 */
[----:B------:R-:W-:Y:S01]  /*5ca0*/  SEL R0, RZ, 0x1, P0 ;  /* 0x00000001ff007807 */ /* 0x000fe20000000000 */
[----:B------:R-:W-:Y:S01]  /*5cb0*/  UIADD3 UR20, UPT, UPT, UR13, UR18, URZ ;  /* 0x000000120d147290 */ /* 0x000fe2000fffe0ff */
[----:B------:R-:W-:Y:S01]  /*5cc0*/  SEL R14, R14, RZ, P0 ;  /* 0x000000ff0e0e7207 */ /* 0x000fe20000000000 */
[----:B------:R-:W-:Y:S01]  /*5cd0*/  UIADD3 UR16, UPT, UPT, UR14, UR16, URZ ;  /* 0x000000100e107290 */ /* 0x000fe2000fffe0ff */
[----:B------:R-:W-:Y:S01]  /*5ce0*/  LOP3.LUT R13, R13, R0, RZ, 0x3c, !PT ;  /* 0x000000000d0d7212 */ /* 0x000fe200078e3cff */
[----:B------:R-:W-:Y:S01]  /*5cf0*/  IMAD.U32 R9, RZ, RZ, UR4 ;  /* 0x00000004ff097e24 */ /* 0x000fe2000f8e00ff */
[----:B------:R-:W-:Y:S04]  /*5d00*/  @!P1 R2UR UR4, R8 ;  /* 0x00000000080492ca */ /* 0x000fe800000e0000 */
[----:B------:R-:W-:Y:S11]  /*5d10*/  @!P1 R2UR UR5, R9 ;  /* 0x00000000090592ca */ /* 0x000ff600000e0000 */
[----:B------:R-:W-:Y:S02]  /*5d20*/  @!UPT UIADD3 URZ, UPT, UPT, URZ, URZ, URZ ;  /* 0x000000fffffff290 */ /* 0x000fe4000fffe0ff */
[----:B------:R2:W-:Y:S01]  /*5d30*/  @!UP0 UTMALDG.3D [UR8], [UR4], desc[UR6] ;  /* 0x00000608040085b4 */ /* 0x0005e20008011000 */
[----:B------:R2:W-:Y:S01]  /*5d40*/  @!P1 SYNCS.ARRIVE.TRANS64.RED.A0TR RZ, [UR21+0x48], R7 ;  /* 0x00004807ffff99a7 */ /* 0x0005e20008300415 */
[----:B------:R-:W-:Y:S01]  /*5d50*/  SYNCS.ARRIVE.TRANS64.RED.A1T0 RZ, [UR24], RZ ;  /* 0x000000ffffff79a7 */ /* 0x000fe20008100418 */
[----:B------:R-:W-:Y:S05]  /*5d60*/  BRA.U UP2, `(.L_x_101) ;  /* 0xffffffe902f07547 */ /* 0x000fea000b83ffff */
[----:B------:R-:W1:Y:S02]  /*5d70*/  SYNCS.PHASECHK.TRANS64.TRYWAIT P0, [UR21+0x50], R10 ;  /* 0x0000500aff0075a7 */ /* 0x000e640008001115 */
[----:B-1----:R-:W-:Y:S05]  /*5d80*/  @!P0 BRA `(.L_x_102) ;  /* 0x0000006800d48947 */ /* 0x002fea0003800000 */
.L_x_233:
[----:B------:R-:W3:Y:S02]  /*5d90*/  SYNCS.PHASECHK.TRANS64.TRYWAIT P0, [UR21+0x58], R10 ;  /* 0x0000580aff0075a7 */ /* 0x000ee40008001115 */
[----:B---3--:R-:W-:Y:S05]  /*5da0*/  @!P0 BRA `(.L_x_103) ;  /* 0x0000006800e48947 */ /* 0x008fea0003800000 */
.L_x_235:
[----:B------:R-:W3:Y:S01]  /*5db0*/  SYNCS.PHASECHK.TRANS64.TRYWAIT P0, [UR21+0x60], R10 ;  /* 0x0000600aff0075a7 */ /* 0x000ee20008001115 */
[----:B-1----:R-:W-:Y:S01]  /*5dc0*/  HFMA2 R0, -RZ, RZ, 0, 5.9604644775390625e-08 ;  /* 0x00000001ff007431 */ /* 0x002fe200000001ff */
[----:B---3--:R-:W-:Y:S06]  /*5dd0*/  @!P0 BRA `(.L_x_104) ;  /* 0x0000006800f08947 */ /* 0x008fec0003800000 */
.L_x_237:
[----:B-1----:R-:W-:Y:S02]  /*5de0*/  MOV R2, UR21 ;  /* 0x0000001500027c02 */ /* 0x002fe40008000f00 */
[----:B------:R-:W-:-:S07]  /*5df0*/  SHF.L.U32 R0, R0, 0x1f, RZ ;  /* 0x0000001f00007819 */ /* 0x000fce00000006ff */
.L_x_105:
[----:B-1----:R1:W3:Y:S02]  /*5e00*/  SYNCS.PHASECHK.TRANS64.TRYWAIT P0, [R2+URZ+0x68], R0 ;  /* 0x00006800020075a7 */ /* 0x0022e400080011ff */
[----:B---3--:R-:W-:Y:S05]  /*5e10*/  @!P0 NANOSLEEP.SYNCS 0x989680 ;  /* 0x009896800000895d */ /* 0x008fea0003900000 */
[----:B------:R-:W3:Y:S02]  /*5e20*/  @!P0 SYNCS.PHASECHK.TRANS64 P0, [R2+URZ+0x68], R0 ;  /* 0x00006800020085a7 */ /* 0x000ee400080010ff */
[----:B--23--:R-:W-:Y:S05]  /*5e30*/  @P0 EXIT ;  /* 0x000000000000094d */ /* 0x00cfea0003800000 */
[----:B------:R-:W-:Y:S05]  /*5e40*/  BRA `(.L_x_105) ;  /* 0xfffffffc00ec7947 */ /* 0x000fea000383ffff */
.L_x_86:
[----:B------:R-:W-:-:S06]  /*5e50*/  UISETP.GE.AND UP0, UPT, UR18, 0x4, UPT ;  /* 0x000000041200788c */ /* 0x000fcc000bf06270 */
[----:B------:R-:W-:-:S13]  /*5e60*/  PLOP3.LUT P0, PT, PT, PT, UP0, 0x80, 0x8 ;  /* 0x000000000008781c */ /* 0x000fda0003f0f008 */
[----:B------:R-:W-:Y:S05]  /*5e70*/  @!P0 EXIT ;  /* 0x000000000000894d */ /* 0x000fea0003800000 */
[----:B------:R-:W-:Y:S01]  /*5e80*/  BAR.SYNC.DEFER_BLOCKING 0x6, 0xa0 ;  /* 0x0182800000007b1d */ /* 0x000fe20000010000 */
[C---:B------:R-:W-:Y:S01]  /*5e90*/  IMAD.SHL.U32 R2, R66.reuse, 0x10, RZ ;  /* 0x0000001042027824 */ /* 0x040fe200078e00ff */
[C---:B------:R-:W-:Y:S01]  /*5ea0*/  SHF.L.U32 R23, R66.reuse, 0x10, RZ ;  /* 0x0000001042177819 */ /* 0x040fe200000006ff */
[C---:B------:R-:W-:Y:S01]  /*5eb0*/  IMAD.SHL.U32 R65, R66.reuse, 0x2, RZ ;  /* 0x0000000242417824 */ /* 0x040fe200078e00ff */
[----:B------:R-:W-:Y:S01]  /*5ec0*/  LOP3.LUT R67, R66, 0x60, RZ, 0xc0, !PT ;  /* 0x0000006042437812 */ /* 0x000fe200078ec0ff */
[----:B------:R-:W-:Y:S01]  /*5ed0*/  HFMA2 R61, -RZ, RZ, 0, 0 ;  /* 0x00000000ff3d7431 */ /* 0x000fe200000001ff */
[----:B------:R-:W-:Y:S02]  /*5ee0*/  UMOV UR43, 0x400 ;  /* 0x00000400002b7882 */ /* 0x000fe40000000000 */
[----:B------:R-:W1:Y:S01]  /*5ef0*/  LDC.64 R50, c[0x0][0x8b0] ;  /* 0x00022c00ff327b82 */ /* 0x000e620000000a00 */
[----:B------:R-:W-:Y:S01]  /*5f00*/  ULEA UR43, UR52, UR43, 0x18 ;  /* 0x0000002b342b7291 */ /* 0x000fe2000f8ec0ff */
[----:B------:R-:W-:Y:S01]  /*5f10*/  LOP3.LUT R3, R2, 0x60, RZ, 0xc0, !PT ;  /* 0x0000006002037812 */ /* 0x000fe200078ec0ff */
[----:B------:R-:W2:Y:S01]  /*5f20*/  LDCU.64 UR6, c[0x0][0x890] ;  /* 0x00011200ff0677ac */ /* 0x000ea20008000a00 */
[C---:B------:R-:W-:Y:S01]  /*5f30*/  LOP3.LUT R64, R66.reuse, 0x2, RZ, 0xc0, !PT ;  /* 0x0000000242407812 */ /* 0x040fe200078ec0ff */
[----:B------:R-:W-:Y:S01]  /*5f40*/  IMAD.MOV.U32 R22, RZ, RZ, RZ ;  /* 0x000000ffff167224 */ /* 0x000fe200078e00ff */
[----:B------:R-:W-:Y:S01]  /*5f50*/  LOP3.LUT R65, R3, 0xc, R65, 0xf8, !PT ;  /* 0x0000000c03417812 */ /* 0x000fe200078ef841 */
[----:B------:R-:W-:Y:S01]  /*5f60*/  UIADD3 UR4, UPT, UPT, UR43, 0x200, URZ ;  /* 0x000002002b047890 */ /* 0x000fe2000fffe0ff */
[----:B------:R-:W3:Y:S01]  /*5f70*/  LDC.64 R48, c[0x0][0x8a8] ;  /* 0x00022a00ff307b82 */ /* 0x000ee20000000a00 */
[----:B------:R-:W-:Y:S01]  /*5f80*/  LOP3.LUT R23, R23, 0x600000, RZ, 0xc0, !PT ;  /* 0x0060000017177812 */ /* 0x000fe200078ec0ff */
[----:B------:R-:W-:Y:S01]  /*5f90*/  IMAD.MOV.U32 R59, RZ, RZ, RZ ;  /* 0x000000ffff3b7224 */ /* 0x000fe200078e00ff */
[----:B------:R-:W-:Y:S01]  /*5fa0*/  LOP3.LUT R65, R65, 0x790, R2, 0xf8, !PT ;  /* 0x0000079041417812 */ /* 0x000fe200078ef802 */
[----:B------:R-:W4:Y:S01]  /*5fb0*/  LDCU UR63, c[0x0][0x370] ;  /* 0x00006e00ff3f77ac */ /* 0x000f220008000800 */
[----:B------:R-:W-:Y:S01]  /*5fc0*/  IMAD.U32 R57, RZ, RZ, UR4 ;  /* 0x00000004ff397e24 */ /* 0x000fe2000f8e00ff */
[----:B------:R-:W-:-:S02]  /*5fd0*/  LOP3.LUT R66, R66, 0x4, RZ, 0xc0, !PT ;  /* 0x0000000442427812 */ /* 0x000fc400078ec0ff */
[----:B------:R-:W-:Y:S01]  /*5fe0*/  MOV R62, RZ ;  /* 0x000000ff003e7202 */ /* 0x000fe20000000f00 */
[----:B------:R-:W4:Y:S01]  /*5ff0*/  LDS R0, [UR43+0x130] ;  /* 0x0001302bff007984 */ /* 0x000f220008000800 */
[----:B------:R-:W-:Y:S01]  /*6000*/  LEA R65, R65, R57, 0x2 ;  /* 0x0000003941417211 */ /* 0x000fe200078e10ff */
[----:B------:R-:W1:Y:S01]  /*6010*/  LDCU.64 UR54, c[0x0][0x348] ;  /* 0x00006900ff3677ac */ /* 0x000e620008000a00 */
[----:B--2---:R-:W-:Y:S01]  /*6020*/  IMAD.U32 R69, RZ, RZ, UR6 ;  /* 0x00000006ff457e24 */ /* 0x004fe2000f8e00ff */
[----:B------:R-:W-:Y:S02]  /*6030*/  MOV R68, UR7 ;  /* 0x0000000700447c02 */ /* 0x000fe40008000f00 */
[--C-:B------:R-:W-:Y:S01]  /*6040*/  IMAD R64, R64, -0x10, R65.reuse ;  /* 0xfffffff040407824 */ /* 0x100fe200078e0241 */
[----:B------:R-:W2:Y:S01]  /*6050*/  LDCU UR42, c[0x0][0xb0c] ;  /* 0x00016180ff2a77ac */ /* 0x000ea20008000800 */
[----:B------:R-:W-:Y:S01]  /*6060*/  IMAD R63, R66, -0x10, R65 ;  /* 0xfffffff0423f7824 */ /* 0x000fe200078e0241 */
[----:B------:R-:W1:Y:S01]  /*6070*/  LDCU UR39, c[0x0][0xb30] ;  /* 0x00016600ff2777ac */ /* 0x000e620008000800 */
[----:B------:R-:W1:Y:S01]  /*6080*/  LDCU.64 UR60, c[0x0][0x888] ;  /* 0x00011100ff3c77ac */ /* 0x000e620008000a00 */
[----:B------:R-:W1:Y:S01]  /*6090*/  LDCU.64 UR40, c[0x0][0xb28] ;  /* 0x00016500ff2877ac */ /* 0x000e620008000a00 */
[----:B------:R-:W1:Y:S01]  /*60a0*/  LDCU.128 UR56, c[0x0][0xb10] ;  /* 0x00016200ff3877ac */ /* 0x000e620008000c00 */
[----:B------:R-:W1:Y:S01]  /*60b0*/  LDCU UR62, c[0x0][0x374] ;  /* 0x00006e80ff3e77ac */ /* 0x000e620008000800 */
[----:B------:R-:W-:Y:S01]  /*60c0*/  UMOV UR53, URZ ;  /* 0x000000ff00357c82 */ /* 0x000fe20008000000 */
[----:B------:R-:W-:Y:S01]  /*60d0*/  UMOV UR47, URZ ;  /* 0x000000ff002f7c82 */ /* 0x000fe20008000000 */
[----:B-1234-:R-:W-:-:S07]  /*60e0*/  IMAD.IADD R23, R0, 0x1, R23 ;  /* 0x0000000100177824 */ /* 0x01efce00078e0217 */
.L_x_181:
[----:B------:R-:W-:Y:S02]  /*60f0*/  LEA R0, R59, UR43, 0x3 ;  /* 0x0000002b3b007c11 */ /* 0x000fe4000f8e18ff */
[----:B------:R-:W-:Y:S02]  /*6100*/  SHF.L.U32 R2, R61, 0x1f, RZ ;  /* 0x0000001f3d027819 */ /* 0x000fe400000006ff */
[----:B-1----:R-:W-:Y:S02]  /*6110*/  LEA R4, R59, UR43, 0x4 ;  /* 0x0000002b3b047c11 */ /* 0x002fe4000f8e20ff */
[----:B------:R-:W1:Y:S02]  /*6120*/  SYNCS.PHASECHK.TRANS64.TRYWAIT P0, [R0+URZ+0x80], R2 ;  /* 0x00008002000075a7 */ /* 0x000e6400080011ff */
[----:B-1-3--:R-:W-:Y:S05]  /*6130*/  @!P0 BRA `(.L_x_106) ;  /* 0x0000006800308947 */ /* 0x00afea0003800000 */
.L_x_238:
[----:B------:R-:W-:Y:S01]  /*6140*/  R2UR UR7, R70 ;  /* 0x00000000460772ca */ /* 0x000fe200000e0000 */
[----:B------:R-:W2:Y:S01]  /*6150*/  LDS.128 R4, [R4+0x110] ;  /* 0x0001100004047984 */ /* 0x000ea20000000c00 */
[----:B-1----:R-:W-:Y:S01]  /*6160*/  VIADD R0, R0, 0x90 ;  /* 0x0000009000007836 */ /* 0x002fe20000000000 */
[----:B------:R-:W-:Y:S04]  /*6170*/  UISETP.GE.AND UP0, UPT, UR45, 0x1, UPT ;  /* 0x000000012d00788c */ /* 0x000fe8000bf06270 */
[----:B------:R-:W-:Y:S01]  /*6180*/  PRMT R0, RZ, 0x654, R0 ;  /* 0x00000654ff007816 */ /* 0x000fe20000000000 */
[----:B------:R-:W-:Y:S01]  /*6190*/  @!PT LDS RZ, [RZ] ;  /* 0x00000000fffff984 */ /* 0x000fe20000000800 */
[----:B------:R-:W-:Y:S01]  /*61a0*/  @!PT LDS RZ, [RZ] ;  /* 0x00000000fffff984 */ /* 0x000fe20000000800 */
[----:B------:R-:W-:Y:S01]  /*61b0*/  @!PT LDS RZ, [RZ] ;  /* 0x00000000fffff984 */ /* 0x000fe20000000800 */
[----:B------:R-:W-:Y:S01]  /*61c0*/  @!PT LDS RZ, [RZ] ;  /* 0x00000000fffff984 */ /* 0x000fe20000000800 */
[----:B------:R1:W-:Y:S06]  /*61d0*/  MEMBAR.ALL.CTA ;  /* 0x0000000000007992 */ /* 0x0003ec0000008000 */
[----:B-1----:R-:W1:Y:S02]  /*61e0*/  FENCE.VIEW.ASYNC.S ;  /* 0x00000000000073c6 */ /* 0x002e640000000000 */
[----:B-1----:R1:W-:Y:S01]  /*61f0*/  SYNCS.ARRIVE.TRANS64.RED.A1T0 RZ, [R0+URZ], RZ ;  /* 0x000000ff00ff79a7 */ /* 0x0023e200081004ff */
[----:B--2---:R-:W-:Y:S11]  /*6200*/  LOP3.LUT P0, RZ, R6, 0x1, RZ, 0xc0, !PT ;  /* 0x0000000106ff7812 */ /* 0x004ff6000780c0ff */
[----:B------:R-:W-:Y:S02]  /*6210*/  @!UPT UIADD3 URZ, UPT, UPT, URZ, URZ, URZ ;  /* 0x000000fffffff290 */ /* 0x000fe4000fffe0ff */
[----:B------:R-:W-:Y:S01]  /*6220*/  VOTEU.ANY UP1, P0 ;  /* 0x0000000000ff7886 */ /* 0x000fe20000020100 */
[----:B------:R-:W-:Y:S01]  /*6230*/  PLOP3.LUT P0, PT, PT, PT, UP1, 0x80, 0x8 ;  /* 0x000000000008781c */ /* 0x000fe20003f0f018 */
[----:B------:R-:W-:Y:S06]  /*6240*/  UP2UR UR4, UPR, URZ, 0x2 ;  /* 0x00000002ff047883 */ /* 0x000fec0008000000 */
[----:B------:R-:W-:Y:S06]  /*6250*/  IMAD.U32 R71, RZ, RZ, UR4 ;  /* 0x00000004ff477e24 */ /* 0x000fec000f8e00ff */
[----:B------:R-:W-:Y:S02]  /*6260*/  @P0 SHF.R.U32.HI R2, RZ, 0x10, R5 ;  /* 0x00000010ff020819 */ /* 0x000fe40000011605 */
[----:B------:R-:W-:Y:S02]  /*6270*/  @P0 MOV R3, R4 ;  /* 0x0000000400030202 */ /* 0x000fe40000000f00 */
[----:B------:R-:W-:Y:S02]  /*6280*/  @P0 R2UR UR4, R2 ;  /* 0x00000000020402ca */ /* 0x000fe400000e0000 */
[----:B------:R-:W-:Y:S02]  /*6290*/  @P0 LOP3.LUT R4, R5, 0xffff, RZ, 0xc0, !PT ;  /* 0x0000ffff05040812 */ /* 0x000fe400078ec0ff */
[----:B------:R-:W-:Y:S02]  /*62a0*/  @P0 R2UR UR6, R3 ;  /* 0x00000000030602ca */ /* 0x000fe400000e0000 */
[----:B------:R-:W-:Y:S07]  /*62b0*/  @P0 R2UR UR5, R4 ;  /* 0x00000000040502ca */ /* 0x000fee00000e0000 */
[----:B------:R-:W-:Y:S02]  /*62c0*/  @UP1 UMOV UR7, UR4 ;  /* 0x0000000400071c82 */ /* 0x000fe40008000000 */
[----:B------:R-:W-:Y:S02]  /*62d0*/  IMAD.U32 R70, RZ, RZ, UR7 ;  /* 0x00000007ff467e24 */ /* 0x000fe4000f8e00ff */
[----:B------:R-:W-:Y:S02]  /*62e0*/  @UP1 UMOV UR38, UR6 ;  /* 0x0000000600261c82 */ /* 0x000fe40008000000 */
[----:B------:R-:W-:Y:S01]  /*62f0*/  @UP1 UMOV UR37, UR5 ;  /* 0x0000000500251c82 */ /* 0x000fe20008000000 */
[----:B-1----:R-:W-:Y:S05]  /*6300*/  BRA.U !UP0, `(.L_x_107) ;  /* 0x0000000108cc7547 */ /* 0x002fea000b800000 */
[----:B------:R-:W1:Y:S01]  /*6310*/  LDCU UR12, c[0x0][0xb20] ;  /* 0x00016400ff0c77ac */ /* 0x000e620008000800 */
[----:B------:R-:W-:Y:S02]  /*6320*/  UIMAD.WIDE.U32 UR4, UR62, UR59, URZ ;  /* 0x0000003b3e0472a5 */ /* 0x000fe4000f8e00ff */
[----:B------:R-:W-:Y:S02]  /*6330*/  UIMAD.WIDE.U32 UR6, UR63, UR56, URZ ;  /* 0x000000383f0672a5 */ /* 0x000fe4000f8e00ff */
[----:B------:R-:W-:Y:S02]  /*6340*/  UISETP.NE.AND UP0, UPT, UR58, 0x1, UPT ;  /* 0x000000013a00788c */ /* 0x000fe4000bf05270 */
[----:B------:R-:W-:Y:S02]  /*6350*/  UIMAD.WIDE.U32 UR8, UR37, UR59, URZ ;  /* 0x0000003b250872a5 */ /* 0x000fe4000f8e00ff */
[----:B------:R-:W-:Y:S02]  /*6360*/  UIMAD.WIDE.U32 UR10, UR38, UR56, URZ ;  /* 0x00000038260a72a5 */ /* 0x000fe4000f8e00ff */
[----:B------:R-:W-:Y:S02]  /*6370*/  UISETP.NE.AND UP1, UPT, UR42, 0x1, UPT ;  /* 0x000000012a00788c */ /* 0x000fe4000bf25270 */
[----:B------:R-:W-:Y:S01]  /*6380*/  UISETP.NE.AND UP2, UPT, UR45, 0x1, UPT ;  /* 0x000000012d00788c */ /* 0x000fe2000bf45270 */
[----:B------:R-:W-:Y:S02]  /*6390*/  UMOV UR4, UR5 ;  /* 0x0000000500047c82 */ /* 0x000fe40008000000 */
[----:B-1----:R-:W-:Y:S03]  /*63a0*/  USHF.R.U32.HI UR5, URZ, UR12, UR4 ;  /* 0x0000000cff057299 */ /* 0x002fe60008011604 */
[----:B------:R-:W-:Y:S02]  /*63b0*/  UMOV UR4, UR7 ;  /* 0x0000000700047c82 */ /* 0x000fe40008000000 */
[----:B------:R-:W-:Y:S02]  /*63c0*/  USHF.R.U32.HI UR7, URZ, UR57, UR4 ;  /* 0x00000039ff077299 */ /* 0x000fe40008011604 */
[----:B------:R-:W-:Y:S02]  /*63d0*/  USEL UR4, UR62, UR5, !UP0 ;  /* 0x000000053e047287 */ /* 0x000fe4000c000000 */
[----:B------:R-:W-:Y:S01]  /*63e0*/  USEL UR7, UR63, UR7, !UP1 ;  /* 0x000000073f077287 */ /* 0x000fe2000c800000 */
[----:B------:R-:W-:Y:S01]  /*63f0*/  UMOV UR5, UR9 ;  /* 0x0000000900057c82 */ /* 0x000fe20008000000 */
[----:B------:R-:W-:Y:S02]  /*6400*/  UIMAD.WIDE.U32 UR8, UR4, UR40, URZ ;  /* 0x00000028040872a5 */ /* 0x000fe4000f8e00ff */
[----:B------:R-:W-:Y:S03]  /*6410*/  USHF.R.U32.HI UR6, URZ, UR12, UR5 ;  /* 0x0000000cff067299 */ /* 0x000fe60008011605 */
[----:B------:R-:W-:Y:S01]  /*6420*/  UMOV UR5, UR11 ;  /* 0x0000000b00057c82 */ /* 0x000fe20008000000 */
[----:B------:R-:W-:Y:S02]  /*6430*/  UIMAD.WIDE.U32 UR10, UR7, UR40, URZ ;  /* 0x00000028070a72a5 */ /* 0x000fe4000f8e00ff */
[----:B------:R-:W-:Y:S02]  /*6440*/  USHF.R.U32.HI UR12, URZ, UR57, UR5 ;  /* 0x00000039ff0c7299 */ /* 0x000fe40008011605 */
[----:B------:R-:W-:Y:S01]  /*6450*/  USEL UR6, UR37, UR6, !UP0 ;  /* 0x0000000625067287 */ /* 0x000fe2000c000000 */
[----:B------:R-:W-:Y:S02]  /*6460*/  UMOV UR5, UR9 ;  /* 0x0000000900057c82 */ /* 0x000fe40008000000 */
[----:B------:R-:W-:Y:S01]  /*6470*/  UMOV UR10, UR11 ;  /* 0x0000000b000a7c82 */ /* 0x000fe20008000000 */
[----:B------:R-:W-:Y:S02]  /*6480*/  @UP2 USHF.R.U32.HI UR4, URZ, UR41, UR5 ;  /* 0x00000029ff042299 */ /* 0x000fe40008011605 */
[----:B------:R-:W-:Y:S02]  /*6490*/  @UP2 USHF.R.U32.HI UR7, URZ, UR41, UR10 ;  /* 0x00000029ff072299 */ /* 0x000fe4000801160a */
[----:B------:R-:W-:Y:S02]  /*64a0*/  UIMAD UR4, UR45, UR4, URZ ;  /* 0x000000042d0472a4 */ /* 0x000fe4000f8e02ff */
        /* <DEDUP_REMOVED lines=8> */
[----:B------:R-:W-:Y:S02]  /*6530*/  USEL UR11, UR6, UR4, !UP2 ;  /* 0x00000004060b7287 */ /* 0x000fe4000d000000 */
[----:B------:R-:W-:Y:S02]  /*6540*/  UIADD3 UR8, UPT, UPT, -UR5, URZ, URZ ;  /* 0x000000ff05087290 */ /* 0x000fe4000fffe1ff */
[----:B------:R-:W-:Y:S01]  /*6550*/  UIADD3 UR10, UPT, UPT, -UR11, URZ, URZ ;  /* 0x000000ff0b0a7290 */ /* 0x000fe2000fffe1ff */
[----:B------:R-:W-:Y:S01]  /*6560*/  @!UP0 UMOV UR4, UR9 ;  /* 0x0000000900048c82 */ /* 0x000fe20008000000 */
[----:B------:R-:W-:Y:S02]  /*6570*/  UIADD3 UR9, UPT, UPT, -UR6, URZ, URZ ;  /* 0x000000ff06097290 */ /* 0x000fe4000fffe1ff */
[----:B------:R-:W-:Y:S02]  /*6580*/  @!UP0 USHF.R.U32.HI UR4, URZ, UR41, UR4 ;  /* 0x00000029ff048299 */ /* 0x000fe40008011604 */
[----:B------:R-:W-:Y:S02]  /*6590*/  UIMAD UR10, UR45, UR10, UR6 ;  /* 0x0000000a2d0a72a4 */ /* 0x000fe4000f8e0206 */
[----:B------:R-:W-:Y:S04]  /*65a0*/  @!UP0 USEL UR4, UR5, UR4, !UP2 ;  /* 0x0000000405048287 */ /* 0x000fe8000d000000 */
[----:B------:R-:W-:Y:S02]  /*65b0*/  @!UP0 UIMAD UR10, UR7, UR10, UR4 ;  /* 0x0000000a070a82a4 */ /* 0x000fe4000f8e0204 */
[----:B------:R-:W-:Y:S02]  /*65c0*/  @!UP0 UIADD3 UR11, UPT, UPT, UR11, -UR4, URZ ;  /* 0x800000040b0b8290 */ /* 0x000fe4000fffe0ff */
[----:B------:R-:W-:Y:S02]  /*65d0*/  UIMAD UR7, UR42, UR8, UR38 ;  /* 0x000000082a0772a4 */ /* 0x000fe4000f8e0226 */
[----:B------:R-:W-:Y:S02]  /*65e0*/  @!UP0 UIMAD UR6, UR11, UR45, UR5 ;  /* 0x0000002d0b0682a4 */ /* 0x000fe4000f8e0205 */
[----:B------:R-:W-:Y:S01]  /*65f0*/  UIMAD UR4, UR58, UR9, UR37 ;  /* 0x000000093a0472a4 */ /* 0x000fe2000f8e0225 */
[----:B------:R-:W-:Y:S02]  /*6600*/  @!UP0 UMOV UR5, UR10 ;  /* 0x0000000a00058c82 */ /* 0x000fe40008000000 */
[----:B------:R-:W-:Y:S02]  /*6610*/  UIMAD UR38, UR5, UR42, UR7 ;  /* 0x0000002a052672a4 */ /* 0x000fe4000f8e0207 */
[----:B------:R-:W-:Y:S11]  /*6620*/  UIMAD UR37, UR6, UR58, UR4 ;  /* 0x0000003a062572a4 */ /* 0x000ff6000f8e0204 */
[----:B------:R-:W-:Y:S01]  /*6630*/  @!UPT UIADD3 URZ, UPT, UPT, URZ, URZ, URZ ;  /* 0x000000fffffff290 */ /* 0x000fe2000fffe0ff */
.L_x_107:
[----:B------:R-:W-:Y:S01]  /*6640*/  UISETP.NE.AND UP0, UPT, UR39, 0x1, UPT ;  /* 0x000000012700788c */ /* 0x000fe2000bf05270 */
[----:B------:R-:W-:Y:S01]  /*6650*/  LOP3.LUT P0, RZ, R57, 0x1b0, RZ, 0xc0, !PT ;  /* 0x000001b039ff7812 */ /* 0x000fe2000780c0ff */
[----:B------:R-:W-:Y:S01]  /*6660*/  USHF.L.U32 UR50, UR16, 0x7, URZ ;  /* 0x0000000710327899 */ /* 0x000fe200080006ff */
[----:B------:R-:W-:Y:S01]  /*6670*/  BSSY.RECONVERGENT B6, `(.L_x_108) ;  /* 0x0000034000067945 */ /* 0x000fe20003800200 */
[----:B------:R-:W-:Y:S01]  /*6680*/  USHF.L.U32 UR49, UR20, 0x7, URZ ;  /* 0x0000000714317899 */ /* 0x000fe200080006ff */
[----:B------:R-:W-:Y:S06]  /*6690*/  IADD3 R59, PT, PT, R59, 0x1, RZ ;  /* 0x000000013b3b7810 */ /* 0x000fec0007ffe0ff */
[----:B------:R-:W1:Y:S01]  /*66a0*/  @!UP0 LDCU.128 UR12, c[0x0][0xb10] ;  /* 0x00016200ff0c87ac */ /* 0x000e620008000c00 */
[----:B------:R-:W2:Y:S01]  /*66b0*/  @!UP0 LDCU UR5, c[0x0][0xb0c] ;  /* 0x00016180ff0587ac */ /* 0x000ea20008000800 */
[----:B------:R-:W3:Y:S01]  /*66c0*/  @!UP0 LDCU UR10, c[0x0][0xb20] ;  /* 0x00016400ff0a87ac */ /* 0x000ee20008000800 */
[----:B-1----:R-:W-:Y:S02]  /*66d0*/  UIMAD.WIDE.U32 UR8, UR38, UR12, URZ ;  /* 0x0000000c260872a5 */ /* 0x002fe4000f8e00ff */
[----:B------:R-:W-:Y:S02]  /*66e0*/  UIMAD.WIDE.U32 UR6, UR37, UR15, URZ ;  /* 0x0000000f250672a5 */ /* 0x000fe4000f8e00ff */
[----:B------:R-:W-:Y:S03]  /*66f0*/  @!UP0 UISETP.NE.AND UP1, UPT, UR14, 0x1, UPT ;  /* 0x000000010e00888c */ /* 0x000fe6000bf25270 */
[----:B------:R-:W-:Y:S01]  /*6700*/  @!UP0 UMOV UR4, UR9 ;  /* 0x0000000900048c82 */ /* 0x000fe20008000000 */
[----:B--2---:R-:W-:Y:S02]  /*6710*/  @!UP0 UISETP.NE.AND UP2, UPT, UR5, 0x1, UPT ;  /* 0x000000010500888c */ /* 0x004fe4000bf45270 */
[----:B------:R-:W-:Y:S01]  /*6720*/  @!UP0 USHF.R.U32.HI UR4, URZ, UR13, UR4 ;  /* 0x0000000dff048299 */ /* 0x000fe20008011604 */
[----:B------:R-:W-:Y:S02]  /*6730*/  @!UP0 UMOV UR6, UR7 ;  /* 0x0000000700068c82 */ /* 0x000fe40008000000 */
[----:B---3--:R-:W-:Y:S02]  /*6740*/  @!UP0 USHF.R.U32.HI UR6, URZ, UR10, UR6 ;  /* 0x0000000aff068299 */ /* 0x008fe40008011606 */
[----:B------:R-:W-:Y:S02]  /*6750*/  @!UP0 USEL UR7, UR38, UR4, !UP2 ;  /* 0x0000000426078287 */ /* 0x000fe4000d000000 */
[----:B------:R-:W-:Y:S04]  /*6760*/  @!UP0 USEL UR6, UR37, UR6, !UP1 ;  /* 0x0000000625068287 */ /* 0x000fe8000c800000 */
[----:B------:R-:W-:Y:S02]  /*6770*/  @!UP0 UIADD3 UR4, UPT, UPT, -UR7, UR6, URZ ;  /* 0x0000000607048290 */ /* 0x000fe4000fffe1ff */
[----:B------:R-:W-:Y:S02]  /*6780*/  @!UP0 UIADD3 UR6, UPT, UPT, UR7, -UR6, URZ ;  /* 0x8000000607068290 */ /* 0x000fe4000fffe0ff */
[----:B------:R-:W-:Y:S02]  /*6790*/  @!UP0 UIMAD UR38, UR4, UR5, UR38 ;  /* 0x00000005042682a4 */ /* 0x000fe4000f8e0226 */
[----:B------:R-:W-:Y:S01]  /*67a0*/  @!UP0 UIMAD UR37, UR6, UR14, UR37 ;  /* 0x0000000e062582a4 */ /* 0x000fe2000f8e0225 */
[----:B------:R-:W-:Y:S11]  /*67b0*/  @!P0 BRA `(.L_x_109) ;  /* 0x00000000007c8947 */ /* 0x000ff60003800000 */
[----:B------:R-:W1:Y:S01]  /*67c0*/  LDCU.64 UR8, c[0x4][0x80] ;  /* 0x01001000ff0877ac */ /* 0x000e620008000a00 */
[----:B------:R-:W-:Y:S01]  /*67d0*/  MOV R2, 0x0 ;  /* 0x0000000000027802 */ /* 0x000fe20000000f00 */
[----:B------:R-:W-:Y:S02]  /*67e0*/  HFMA2 R12, -RZ, RZ, 0, 5.9604644775390625e-08 ;  /* 0x00000001ff0c7431 */ /* 0x000fe400000001ff */
[----:B------:R-:W-:Y:S01]  /*67f0*/  IMAD.MOV.U32 R8, RZ, RZ, 0x70 ;  /* 0x00000070ff087424 */ /* 0x000fe200078e00ff */
[----:B------:R2:W3:Y:S01]  /*6800*/  LDC.64 R14, c[0x4][R2] ;  /* 0x01000000020e7b82 */ /* 0x0004e20000000a00 */
[----:B------:R-:W4:Y:S01]  /*6810*/  LDCU.64 UR6, c[0x4][0x88] ;  /* 0x01001100ff0677ac */ /* 0x000f220008000a00 */
[----:B------:R-:W-:Y:S01]  /*6820*/  IMAD.MOV.U32 R13, RZ, RZ, RZ ;  /* 0x000000ffff0d7224 */ /* 0x000fe200078e00ff */
[----:B------:R-:W2:Y:S01]  /*6830*/  LDCU.64 UR4, c[0x4][0x8] ;  /* 0x01000100ff0477ac */ /* 0x000ea20008000a00 */
[----:B-1----:R-:W-:Y:S01]  /*6840*/  MOV R5, UR9 ;  /* 0x0000000900057c02 */ /* 0x002fe20008000f00 */
[----:B------:R-:W-:Y:S01]  /*6850*/  IMAD.U32 R4, RZ, RZ, UR8 ;  /* 0x00000008ff047e24 */ /* 0x000fe2000f8e00ff */
[----:B----4-:R-:W-:Y:S01]  /*6860*/  MOV R7, UR7 ;  /* 0x0000000700077c02 */ /* 0x010fe20008000f00 */
[----:B------:R-:W-:Y:S01]  /*6870*/  IMAD.U32 R6, RZ, RZ, UR6 ;  /* 0x00000006ff067e24 */ /* 0x000fe2000f8e00ff */
[----:B--2---:R-:W-:Y:S01]  /*6880*/  MOV R11, UR5 ;  /* 0x00000005000b7c02 */ /* 0x004fe20008000f00 */
[----:B------:R-:W-:Y:S02]  /*6890*/  IMAD.U32 R10, RZ, RZ, UR4 ;  /* 0x00000004ff0a7e24 */ /* 0x000fe4000f8e00ff */
[----:B------:R-:W-:Y:S07]  /*68a0*/  LEPC R20, `(.L_x_110) ;  /* 0x000000001014794e */ /* 0x000fee0000000000 */
[----:B---3-5:R-:W-:Y:S05]  /*68b0*/  CALL.ABS.NOINC R14 ;  /* 0x000000000e007343 */ /* 0x028fea0003c00000 */
.L_x_110:
[----:B------:R-:W1:Y:S01]  /*68c0*/  LDCU.64 UR8, c[0x4][0x80] ;  /* 0x01001000ff0877ac */ /* 0x000e620008000a00 */
[----:B------:R-:W2:Y:S01]  /*68d0*/  LDC.64 R2, c[0x4][R2] ;  /* 0x0100000002027b82 */ /* 0x000ea20000000a00 */
[----:B------:R-:W-:Y:S02]  /*68e0*/  HFMA2 R12, -RZ, RZ, 0, 5.9604644775390625e-08 ;  /* 0x00000001ff0c7431 */ /* 0x000fe400000001ff */
[----:B------:R-:W-:Y:S02]  /*68f0*/  IMAD.MOV.U32 R8, RZ, RZ, 0x70 ;  /* 0x00000070ff087424 */ /* 0x000fe400078e00ff */
[----:B------:R-:W-:Y:S01]  /*6900*/  IMAD.MOV.U32 R13, RZ, RZ, RZ ;  /* 0x000000ffff0d7224 */ /* 0x000fe200078e00ff */
[----:B------:R-:W3:Y:S01]  /*6910*/  LDCU.64 UR6, c[0x4][0x88] ;  /* 0x01001100ff0677ac */ /* 0x000ee20008000a00 */
[----:B------:R-:W4:Y:S01]  /*6920*/  LDCU.64 UR4, c[0x4][0x8] ;  /* 0x01000100ff0477ac */ /* 0x000f220008000a00 */
[----:B-1----:R-:W-:Y:S02]  /*6930*/  MOV R4, UR8 ;  /* 0x0000000800047c02 */ /* 0x002fe40008000f00 */
[----:B------:R-:W-:Y:S02]  /*6940*/  MOV R5, UR9 ;  /* 0x0000000900057c02 */ /* 0x000fe40008000f00 */
[----:B---3--:R-:W-:Y:S01]  /*6950*/  MOV R7, UR7 ;  /* 0x0000000700077c02 */ /* 0x008fe20008000f00 */
[----:B------:R-:W-:Y:S01]  /*6960*/  IMAD.U32 R6, RZ, RZ, UR6 ;  /* 0x00000006ff067e24 */ /* 0x000fe2000f8e00ff */
[----:B----4-:R-:W-:Y:S01]  /*6970*/  MOV R11, UR5 ;  /* 0x00000005000b7c02 */ /* 0x010fe20008000f00 */
[----:B------:R-:W-:Y:S02]  /*6980*/  IMAD.U32 R10, RZ, RZ, UR4 ;  /* 0x00000004ff0a7e24 */ /* 0x000fe4000f8e00ff */
[----:B------:R-:W-:Y:S07]  /*6990*/  LEPC R20, `(.L_x_109) ;  /* 0x000000001014794e */ /* 0x000fee0000000000 */
[----:B--2---:R-:W-:Y:S05]  /*69a0*/  CALL.ABS.NOINC R2 ;  /* 0x0000000002007343 */ /* 0x004fea0003c00000 */
.L_x_109:
[----:B------:R-:W-:Y:S05]  /*69b0*/  BSYNC.RECONVERGENT B6 ;  /* 0x0000000000067941 */ /* 0x000fea0003800200 */
.L_x_108:
[----:B------:R-:W-:Y:S02]  /*69c0*/  R2UR UR6, R56 ;  /* 0x00000000380672ca */ /* 0x000fe400000e0000 */
[----:B------:R-:W-:Y:S02]  /*69d0*/  R2UR UR5, R69 ;  /* 0x00000000450572ca */ /* 0x000fe400000e0000 */
[----:B------:R-:W-:Y:S02]  /*69e0*/  R2UR UR4, R68 ;  /* 0x00000000440472ca */ /* 0x000fe400000e0000 */
[----:B------:R-:W-:Y:S02]  /*69f0*/  ISETP.NE.U32.AND P4, PT, R50, RZ, PT ;  /* 0x000000ff3200720c */ /* 0x000fe40003f85070 */
[----:B------:R-:W-:Y:S02]  /*6a00*/  ISETP.NE.U32.AND P2, PT, RZ, UR60, PT ;  /* 0x0000003cff007c0c */ /* 0x000fe4000bf45070 */
[----:B------:R-:W-:Y:S02]  /*6a10*/  ISETP.NE.AND.EX P4, PT, R51, RZ, PT, P4 ;  /* 0x000000ff3300720c */ /* 0x000fe40003f85340 */
[----:B------:R-:W-:Y:S01]  /*6a20*/  ISETP.NE.AND.EX P2, PT, RZ, UR61, PT, P2 ;  /* 0x0000003dff007c0c */ /* 0x000fe2000bf45320 */
[----:B------:R-:W-:Y:S02]  /*6a30*/  UISETP.NE.AND UP2, UPT, UR6, URZ, UPT ;  /* 0x000000ff0600728c */ /* 0x000fe4000bf45270 */
[----:B------:R-:W-:Y:S04]  /*6a40*/  UISETP.NE.U32.AND UP0, UPT, UR5, URZ, UPT ;  /* 0x000000ff0500728c */ /* 0x000fe8000bf05070 */
[----:B------:R-:W-:Y:S01]  /*6a50*/  UISETP.NE.AND.EX UP1, UPT, UR4, URZ, UPT, UP0 ;  /* 0x000000ff0400728c */ /* 0x000fe2000bf25300 */
[----:B------:R-:W-:Y:S01]  /*6a60*/  PLOP3.LUT P1, PT, PT, PT, UP2, 0x80, 0x8 ;  /* 0x000000000008781c */ /* 0x000fe20003f2f028 */
[----:B------:R-:W-:Y:S03]  /*6a70*/  UPLOP3.LUT UP0, UPT, UPT, UPT, UPT, 0x40, 0x4 ;  /* 0x000000000004789c */ /* 0x000fe60003f0e870 */
[----:B------:R-:W-:Y:S06]  /*6a80*/  @UP2 UPLOP3.LUT UP0, UPT, UPT, UPT, UP1, 0x80, 0x8 ;  /* 0x000000000008289c */ /* 0x000fec0003f0f010 */
[----:B------:R-:W-:Y:S01]  /*6a90*/  PLOP3.LUT P0, PT, PT, PT, UP0, 0x80, 0x8 ;  /* 0x000000000008781c */ /* 0x000fe20003f0f008 */
[----:B------:R-:W-:Y:S01]  /*6aa0*/  @!UPT UIADD3 URZ, UPT, UPT, URZ, URZ, URZ ;  /* 0x000000fffffff290 */ /* 0x000fe2000fffe0ff */
[----:B------:R-:W-:Y:S11]  /*6ab0*/  BRA.U !UP1, `(.L_x_111) ;  /* 0x0000000109407547 */ /* 0x000ff6000b800000 */
[----:B------:R-:W-:Y:S01]  /*6ac0*/  UISETP.NE.U32.AND UP0, UPT, UR60, URZ, UPT ;  /* 0x000000ff3c00728c */ /* 0x000fe2000bf05070 */
[----:B------:R-:W-:Y:S01]  /*6ad0*/  R2UR UR6, R69 ;  /* 0x00000000450672ca */ /* 0x000fe200000e0000 */
[----:B------:R-:W1:Y:S01]  /*6ae0*/  LDCU.64 UR8, c[0x0][0x358] ;  /* 0x00006b00ff0877ac */ /* 0x000e620008000a00 */
[----:B------:R-:W-:Y:S02]  /*6af0*/  HFMA2 R52, -RZ, RZ, 0, 5.9604644775390625e-08 ;  /* 0x00000001ff347431 */ /* 0x000fe400000001ff */
[----:B------:R-:W-:Y:S01]  /*6b00*/  IMAD.MOV.U32 R0, RZ, RZ, 0x1 ;  /* 0x00000001ff007424 */ /* 0x000fe200078e00ff */
[----:B------:R-:W-:Y:S06]  /*6b10*/  UISETP.NE.AND.EX UP0, UPT, UR61, URZ, UPT, UP0 ;  /* 0x000000ff3d00728c */ /* 0x000fec000bf05300 */
[----:B------:R-:W-:Y:S05]  /*6b20*/  PLOP3.LUT P3, PT, PT, PT, UP0, 0x80, 0x8 ;  /* 0x000000000008781c */ /* 0x000fea0003f6f008 */
[----:B------:R-:W2:Y:S01]  /*6b30*/  @UP0 LDCU.64 UR4, c[0x0][0x888] ;  /* 0x00011100ff0407ac */ /* 0x000ea20008000a00 */
[----:B------:R-:W-:Y:S07]  /*6b40*/  @UP0 UIMAD UR6, UR36, UR6, URZ ;  /* 0x00000006240602a4 */ /* 0x000fee000f8e02ff */
[----:B------:R-:W-:Y:S01]  /*6b50*/  @!P3 PRMT R52, R0, 0x7610, R52 ;  /* 0x000076100034b816 */ /* 0x000fe20000000034 */
[----:B--2---:R-:W-:Y:S06]  /*6b60*/  @UP0 UIMAD.WIDE UR4, UR6, 0x4, UR4 ;  /* 0x00000004060408a5 */ /* 0x004fec000f8e0204 */
[----:B------:R-:W-:Y:S02]  /*6b70*/  IMAD.U32 R2, RZ, RZ, UR4 ;  /* 0x00000004ff027e24 */ /* 0x000fe4000f8e00ff */
[----:B------:R-:W-:Y:S03]  /*6b80*/  IMAD.U32 R3, RZ, RZ, UR5 ;  /* 0x00000005ff037e24 */ /* 0x000fe6000f8e00ff */
[----:B------:R-:W2:Y:S02]  /*6b90*/  @!UP0 LDCU UR4, c[0x0][0x880] ;  /* 0x00011000ff0487ac */ /* 0x000ea40008000800 */
[----:B-1---5:R1:W5:Y:S02]  /*6ba0*/  @P3 LDG.E R27, desc[UR8][R2.64] ;  /* 0x00000008021b3981 */ /* 0x022364000c1e1900 */
[----:B-12---:R-:W-:Y:S02]  /*6bb0*/  @!P3 MOV R27, UR4 ;  /* 0x00000004001bbc02 */ /* 0x006fe40008000f00 */
.L_x_111:
[----:B------:R-:W-:Y:S05]  /*6bc0*/  @!P4 BRA `(.L_x_112) ;  /* 0x000000000024c947 */ /* 0x000fea0003800000 */
[----:B------:R-:W-:Y:S01]  /*6bd0*/  ISETP.NE.U32.AND P3, PT, R48, RZ, PT ;  /* 0x000000ff3000720c */ /* 0x000fe20003f65070 */
[----:B------:R-:W1:Y:S03]  /*6be0*/  LDCU.64 UR4, c[0x0][0x358] ;  /* 0x00006b00ff0477ac */ /* 0x000e660008000a00 */
[----:B------:R-:W-:Y:S11]  /*6bf0*/  ISETP.NE.AND.EX P3, PT, R49, RZ, PT, P3 ;  /* 0x000000ff3100720c */ /* 0x000ff60003f65330 */
[----:B------:R-:W-:Y:S02]  /*6c00*/  @!UPT UIADD3 URZ, UPT, UPT, URZ, URZ, URZ ;  /* 0x000000fffffff290 */ /* 0x000fe4000fffe0ff */
[----:B------:R-:W2:Y:S01]  /*6c10*/  @P3 LDC.64 R2, c[0x0][0x8a8] ;  /* 0x00022a00ff023b82 */ /* 0x000ea20000000a00 */
[----:B------:R-:W-:Y:S04]  /*6c20*/  @P3 IMAD R0, R50, UR36, RZ ;  /* 0x0000002432003c24 */ /* 0x000fe8000f8e02ff */
[----:B--2---:R-:W-:Y:S05]  /*6c30*/  @P3 IMAD.WIDE R2, R0, 0x4, R2 ;  /* 0x0000000400023825 */ /* 0x004fea00078e0202 */
[----:B-1---5:R1:W5:Y:S02]  /*6c40*/  @P3 LDG.E R24, desc[UR4][R2.64] ;  /* 0x0000000402183981 */ /* 0x022364000c1e1900 */
[----:B-1----:R-:W2:Y:S02]  /*6c50*/  @!P3 LDC R24, c[0x0][0x8a0] ;  /* 0x00022800ff18bb82 */ /* 0x002ea40000000800 */
.L_x_112:
[----:B-----5:R-:W-:Y:S01]  /*6c60*/  FSETP.NEU.AND P3, PT, R27, RZ, PT ;  /* 0x000000ff1b00720b */ /* 0x020fe20003f6d000 */
[----:B------:R-:W-:Y:S01]  /*6c70*/  BSSY B1, `(.L_x_113) ;  /* 0x0000038000017945 */ /* 0x000fe20003800000 */
[----:B------:R-:W-:Y:S01]  /*6c80*/  SEL R3, RZ, 0xffffffff, P2 ;  /* 0xffffffffff037807 */ /* 0x000fe20001000000 */
[----:B------:R-:W-:Y:S01]  /*6c90*/  IMAD.MOV.U32 R74, RZ, RZ, 0x1 ;  /* 0x00000001ff4a7424 */ /* 0x000fe200078e00ff */
[----:B------:R-:W-:Y:S01]  /*6ca0*/  @P1 LOP3.LUT P2, RZ, R52, 0xff, RZ, 0xc0, !PT ;  /* 0x000000ff34ff1812 */ /* 0x000fe2000784c0ff */
[----:B------:R-:W-:Y:S01]  /*6cb0*/  IMAD R25, R22, 0x80, R23 ;  /* 0x0000008016197824 */ /* 0x000fe200078e0217 */
[----:B------:R-:W-:Y:S01]  /*6cc0*/  @P1 SEL R0, RZ, 0xffffffff, P3 ;  /* 0xffffffffff001807 */ /* 0x000fe20001800000 */
[----:B------:R-:W-:Y:S01]  /*6cd0*/  IMAD R60, R66, -0x10, R64 ;  /* 0xfffffff0423c7824 */ /* 0x000fe200078e0240 */
[----:B------:R-:W-:Y:S01]  /*6ce0*/  LEA R73, R22, UR43, 0x3 ;  /* 0x0000002b16497c11 */ /* 0x000fe2000f8e18ff */
[----:B------:R-:W-:Y:S01]  /*6cf0*/  IMAD.MOV.U32 R26, RZ, RZ, RZ ;  /* 0x000000ffff1a7224 */ /* 0x000fe200078e00ff */
[C---:B------:R-:W-:Y:S02]  /*6d00*/  @P0 SEL R0, R3.reuse, R0, !P2 ;  /* 0x0000000003000207 */ /* 0x040fe40005000000 */
[----:B------:R-:W-:Y:S02]  /*6d10*/  CS2R R38, SRZ ;  /* 0x0000000000267805 */ /* 0x000fe4000001ff00 */
[----:B------:R-:W-:Y:S02]  /*6d20*/  PLOP3.LUT P2, PT, PT, PT, UP1, 0x80, 0x8 ;  /* 0x000000000008781c */ /* 0x000fe40003f4f018 */
[----:B------:R-:W-:Y:S02]  /*6d30*/  CS2R R36, SRZ ;  /* 0x0000000000247805 */ /* 0x000fe4000001ff00 */
[----:B------:R-:W-:Y:S02]  /*6d40*/  @P1 LOP3.LUT R0, R0, 0x1, RZ, 0xc0, !PT ;  /* 0x0000000100001812 */ /* 0x000fe400078ec0ff */
[----:B------:R-:W-:Y:S02]  /*6d50*/  CS2R R34, SRZ ;  /* 0x0000000000227805 */ /* 0x000fe4000001ff00 */
[----:B------:R-:W-:Y:S02]  /*6d60*/  LOP3.LUT P4, R58, R52, 0xff, RZ, 0xc0, !PT ;  /* 0x000000ff343a7812 */ /* 0x000fe4000788c0ff */
[----:B------:R-:W-:Y:S02]  /*6d70*/  CS2R R32, SRZ ;  /* 0x0000000000207805 */ /* 0x000fe4000001ff00 */
[----:B------:R-:W-:Y:S02]  /*6d80*/  ISETP.NE.U32.OR P5, PT, R0, 0x1, !P1 ;  /* 0x000000010000780c */ /* 0x000fe40004fa5470 */
[----:B------:R-:W-:Y:S02]  /*6d90*/  CS2R R42, SRZ ;  /* 0x00000000002a7805 */ /* 0x000fe4000001ff00 */
[----:B------:R-:W-:Y:S02]  /*6da0*/  SEL R2, RZ, 0xffffffff, P3 ;  /* 0xffffffffff027807 */ /* 0x000fe40001800000 */
[----:B------:R-:W-:Y:S02]  /*6db0*/  CS2R R40, SRZ ;  /* 0x0000000000287805 */ /* 0x000fe4000001ff00 */
[----:B------:R-:W-:Y:S02]  /*6dc0*/  P2R R72, PR, RZ, 0x20 ;  /* 0x00000020ff487803 */ /* 0x000fe40000000000 */
[----:B------:R-:W-:Y:S02]  /*6dd0*/  CS2R R46, SRZ ;  /* 0x00000000002e7805 */ /* 0x000fe4000001ff00 */
[----:B------:R-:W-:Y:S02]  /*6de0*/  CS2R R44, SRZ ;  /* 0x00000000002c7805 */ /* 0x000fe4000001ff00 */
[----:B------:R-:W-:Y:S04]  /*6df0*/  @P2 SEL R2, R3, R2, !P4 ;  /* 0x0000000203022207 */ /* 0x000fe80006000000 */
[----:B------:R-:W-:Y:S02]  /*6e00*/  LOP3.LUT R2, R2, 0x1, RZ, 0xc0, !PT ;  /* 0x0000000102027812 */ /* 0x000fe400078ec0ff */
[----:B------:R-:W-:Y:S02]  /*6e10*/  @P5 SHF.L.U32 R0, RZ, 0x1f, RZ ;  /* 0x0000001fff005819 */ /* 0x000fe400000006ff */
[----:B------:R-:W-:Y:S02]  /*6e20*/  ISETP.NE.U32.AND P2, PT, R2, 0x1, PT ;  /* 0x000000010200780c */ /* 0x000fe40003f45070 */
[----:B------:R1:W3:Y:S02]  /*6e30*/  @P5 SYNCS.PHASECHK.TRANS64.TRYWAIT P1, [UR43+0x30], R0 ;  /* 0x00003000ff0055a7 */ /* 0x0002e4000802112b */
[----:B------:R-:W-:Y:S02]  /*6e40*/  P2R R75, PR, RZ, 0x4 ;  /* 0x00000004ff4b7803 */ /* 0x000fe40000000000 */
[----:B-1----:R-:W-:Y:S04]  /*6e50*/  SHF.L.U32 R0, R62, 0x1f, RZ ;  /* 0x0000001f3e007819 */ /* 0x002fe800000006ff */
[----:B------:R1:W4:Y:S01]  /*6e60*/  SYNCS.PHASECHK.TRANS64.TRYWAIT P0, [R73+URZ+0xa0], R0 ;  /* 0x0000a000490075a7 */ /* 0x00032200080011ff */
[----:B---3--:R-:W-:Y:S01]  /*6e70*/  @P5 SEL R74, RZ, 0x1, !P1 ;  /* 0x00000001ff4a5807 */ /* 0x008fe20004800000 */
[----:B-1----:R-:W-:Y:S06]  /*6e80*/  @!P5 BRA `(.L_x_114) ;  /* 0x000000000058d947 */ /* 0x002fec0003800000 */
[----:B------:R-:W-:Y:S01]  /*6e90*/  IMAD.MOV.U32 R39, RZ, RZ, RZ ;  /* 0x000000ffff277224 */ /* 0x000fe200078e00ff */
[----:B------:R-:W-:Y:S01]  /*6ea0*/  ISETP.NE.AND P1, PT, R74, RZ, PT ;  /* 0x000000ff4a00720c */ /* 0x000fe20003f25270 */
[----:B------:R-:W-:Y:S01]  /*6eb0*/  BSSY B0, `(.L_x_115) ;  /* 0x000000c000007945 */ /* 0x000fe20003800000 */
[----:B------:R-:W-:Y:S02]  /*6ec0*/  CS2R R46, SRZ ;  /* 0x00000000002e7805 */ /* 0x000fe4000001ff00 */
[----:B------:R-:W-:Y:S02]  /*6ed0*/  CS2R R44, SRZ ;  /* 0x00000000002c7805 */ /* 0x000fe4000001ff00 */
[----:B------:R-:W-:Y:S02]  /*6ee0*/  CS2R R42, SRZ ;  /* 0x00000000002a7805 */ /* 0x000fe4000001ff00 */
[----:B------:R-:W-:Y:S02]  /*6ef0*/  CS2R R40, SRZ ;  /* 0x0000000000287805 */ /* 0x000fe4000001ff00 */
[----:B------:R-:W-:Y:S02]  /*6f00*/  CS2R R34, SRZ ;  /* 0x0000000000227805 */ /* 0x000fe4000001ff00 */
[----:B------:R-:W-:Y:S02]  /*6f10*/  CS2R R32, SRZ ;  /* 0x0000000000207805 */ /* 0x000fe4000001ff00 */
[----:B------:R-:W-:Y:S01]  /*6f20*/  CS2R R36, SRZ ;  /* 0x0000000000247805 */ /* 0x000fe2000001ff00 */
[----:B------:R-:W-:Y:S06]  /*6f30*/  @P1 BRA `(.L_x_116) ;  /* 0x00000000000c1947 */ /* 0x000fec0003800000 */
[----:B------:R-:W-:Y:S04]  /*6f40*/  SHF.L.U32 R3, RZ, 0x1f, RZ ;  /* 0x0000001fff037819 */ /* 0x000fe800000006ff */
[----:B------:R-:W1:Y:S02]  /*6f50*/  SYNCS.PHASECHK.TRANS64.TRYWAIT P1, [UR43+0x30], R3 ;  /* 0x00003003ff0075a7 */ /* 0x000e64000802112b */
[----:B-1----:R-:W-:Y:S05]  /*6f60*/  @!P1 BRA `(.L_x_117) ;  /* 0x0000005800b89947 */ /* 0x002fea0003800000 */
.L_x_116:
[----:B------:R-:W-:Y:S05]  /*6f70*/  BSYNC B0 ;  /* 0x0000000000007941 */ /* 0x000fea0003800000 */
.L_x_115:
[----:B------:R-:W-:Y:S01]  /*6f80*/  ISETP.NE.AND P1, PT, R75, RZ, PT ;  /* 0x000000ff4b00720c */ /* 0x000fe20003f25270 */
[----:B------:R-:W-:Y:S11]  /*6f90*/  HFMA2 R26, -RZ, RZ, 0, 5.9604644775390625e-08 ;  /* 0x00000001ff1a7431 */ /* 0x000ff600000001ff */
[----:B------:R-:W-:Y:S01]  /*6fa0*/  @!UPT UIADD3 URZ, UPT, UPT, URZ, URZ, URZ ;  /* 0x000000fffffff290 */ /* 0x000fe2000fffe0ff */
[----:B------:R3:W1:Y:S04]  /*6fb0*/  @P1 LDS.128 R44, [R65] ;  /* 0x00000000412c1984 */ /* 0x0006680000000c00 */
[----:B------:R3:W1:Y:S04]  /*6fc0*/  @P1 LDS.128 R40, [R64+0x10] ;  /* 0x0000100040281984 */ /* 0x0006680000000c00 */
[----:B------:R3:W1:Y:S04]  /*6fd0*/  @P1 LDS.128 R32, [R63+0x20] ;  /* 0x000020003f201984 */ /* 0x0006680000000c00 */
[----:B------:R3:W1:Y:S02]  /*6fe0*/  @P1 LDS.128 R36, [R60+0x30] ;  /* 0x000030003c241984 */ /* 0x0006640000000c00 */
.L_x_114:
[----:B------:R-:W-:Y:S05]  /*6ff0*/  BSYNC B1 ;  /* 0x0000000000017941 */ /* 0x000fea0003800000 */
.L_x_113:
[----:B-1----:R-:W-:Y:S04]  /*7000*/  SHF.R.U32.HI R2, RZ, 0x15, R25 ;  /* 0x00000015ff027819 */ /* 0x002fe80000011619 */
[----:B------:R-:W-:Y:S01]  /*7010*/  LOP3.LUT P1, RZ, R2, 0x3, R53, 0x48, !PT ;  /* 0x0000000302ff7812 */ /* 0x000fe20007824835 */
[----:B------:R-:W-:Y:S01]  /*7020*/  @!UPT UIADD3 URZ, UPT, UPT, URZ, URZ, URZ ;  /* 0x000000fffffff290 */ /* 0x000fe2000fffe0ff */
[----:B----4-:R-:W-:Y:S11]  /*7030*/  @P0 BRA `(.L_x_118) ;  /* 0x0000000000080947 */ /* 0x010ff60003800000 */
[----:B------:R-:W1:Y:S02]  /*7040*/  SYNCS.PHASECHK.TRANS64.TRYWAIT P0, [R73+URZ+0xa0], R0 ;  /* 0x0000a000490075a7 */ /* 0x000e6400080011ff */
[----:B-1----:R-:W-:Y:S05]  /*7050*/  @!P0 BRA `(.L_x_119) ;  /* 0x0000005800948947 */ /* 0x002fea0003800000 */
.L_x_118:
[----:B------:R-:W-:Y:S05]  /*7060*/  @!P1 BRA `(.L_x_120) ;  /* 0x0000000000409947 */ /* 0x000fea0003800000 */
[----:B------:R-:W4:Y:S01]  /*7070*/  LDCU.64 UR8, c[0x4][0x70] ;  /* 0x01000e00ff0877ac */ /* 0x000f220008000a00 */
[----:B------:R-:W-:Y:S01]  /*7080*/  MOV R3, 0x0 ;  /* 0x0000000000037802 */ /* 0x000fe20000000f00 */
[----:B------:R-:W-:Y:S02]  /*7090*/  HFMA2 R12, -RZ, RZ, 0, 5.9604644775390625e-08 ;  /* 0x00000001ff0c7431 */ /* 0x000fe400000001ff */
[----:B------:R-:W-:Y:S02]  /*70a0*/  IMAD.MOV.U32 R8, RZ, RZ, 0x192 ;  /* 0x00000192ff087424 */ /* 0x000fe400078e00ff */
[----:B------:R-:W-:Y:S01]  /*70b0*/  IMAD.MOV.U32 R13, RZ, RZ, RZ ;  /* 0x000000ffff0d7224 */ /* 0x000fe200078e00ff */
[----:B------:R-:W5:Y:S01]  /*70c0*/  LDCU.64 UR6, c[0x4][0x78] ;  /* 0x01000f00ff0677ac */ /* 0x000f620008000a00 */
[----:B------:R-:W1:Y:S01]  /*70d0*/  LDC.64 R2, c[0x4][R3] ;  /* 0x0100000003027b82 */ /* 0x000e620000000a00 */
[----:B------:R-:W2:Y:S01]  /*70e0*/  LDCU.64 UR4, c[0x4][0x10] ;  /* 0x01000200ff0477ac */ /* 0x000ea20008000a00 */
[----:B----4-:R-:W-:Y:S01]  /*70f0*/  MOV R5, UR9 ;  /* 0x0000000900057c02 */ /* 0x010fe20008000f00 */
[----:B------:R-:W-:Y:S01]  /*7100*/  IMAD.U32 R4, RZ, RZ, UR8 ;  /* 0x00000008ff047e24 */ /* 0x000fe2000f8e00ff */
[----:B-----5:R-:W-:Y:S01]  /*7110*/  MOV R7, UR7 ;  /* 0x0000000700077c02 */ /* 0x020fe20008000f00 */
[----:B------:R-:W-:Y:S01]  /*7120*/  IMAD.U32 R6, RZ, RZ, UR6 ;  /* 0x00000006ff067e24 */ /* 0x000fe2000f8e00ff */
[----:B--2---:R-:W-:Y:S01]  /*7130*/  MOV R11, UR5 ;  /* 0x00000005000b7c02 */ /* 0x004fe20008000f00 */
[----:B------:R-:W-:Y:S02]  /*7140*/  IMAD.U32 R10, RZ, RZ, UR4 ;  /* 0x00000004ff0a7e24 */ /* 0x000fe4000f8e00ff */
[----:B------:R-:W-:Y:S07]  /*7150*/  LEPC R20, `(.L_x_120) ;  /* 0x000000001014794e */ /* 0x000fee0000000000 */
[----:B-1-3--:R-:W-:Y:S05]  /*7160*/  CALL.ABS.NOINC R2 ;  /* 0x0000000002007343 */ /* 0x00afea0003c00000 */
.L_x_120:
[----:B------:R-:W-:Y:S01]  /*7170*/  LOP3.LUT R20, R44, 0xffffe000, RZ, 0xc0, !PT ;  /* 0xffffe0002c147812 */ /* 0x000fe200078ec0ff */
[----:B------:R-:W-:Y:S05]  /*7180*/  WARPSYNC.ALL ;  /* 0x0000000000007948 */ /* 0x000fea0003800000 */
[----:B------:R-:W-:Y:S01]  /*7190*/  R2UR UR4, R25 ;  /* 0x00000000190472ca */ /* 0x000fe200000e0000 */
[----:B------:R-:W-:Y:S01]  /*71a0*/  BSSY.RECONVERGENT B0, `(.L_x_121) ;  /* 0x0000058000007945 */ /* 0x000fe20003800200 */
[----:B------:R-:W-:Y:S11]  /*71b0*/  ISETP.NE.AND P0, PT, R67, RZ, PT ;  /* 0x000000ff4300720c */ /* 0x000ff60003f05270 */
[----:B------:R-:W1:Y:S02]  /*71c0*/  LDTM.x16 R4, tmem[UR4] ;  /* 0x00000004000479ee */ /* 0x000e640008240000 */
[C---:B-12---:R-:W-:Y:S01]  /*71d0*/  FMUL R0, R24.reuse, R4 ;  /* 0x0000000418007220 */ /* 0x046fe20000400000 */
[C---:B------:R-:W-:Y:S01]  /*71e0*/  FMUL R2, R24.reuse, R5 ;  /* 0x0000000518027220 */ /* 0x040fe20000400000 */
[C---:B------:R-:W-:Y:S01]  /*71f0*/  FMUL R4, R24.reuse, R8 ;  /* 0x0000000818047220 */ /* 0x040fe20000400000 */
[C---:B------:R-:W-:Y:S01]  /*7200*/  FMUL R5, R24.reuse, R9 ;  /* 0x0000000918057220 */ /* 0x040fe20000400000 */
[C---:B------:R-:W-:Y:S01]  /*7210*/  FMUL R8, R24.reuse, R12 ;  /* 0x0000000c18087220 */ /* 0x040fe20000400000 */
[C---:B------:R-:W-:Y:S01]  /*7220*/  FMUL R9, R24.reuse, R13 ;  /* 0x0000000d18097220 */ /* 0x040fe20000400000 */
[C---:B------:R-:W-:Y:S01]  /*7230*/  FMUL R12, R24.reuse, R16 ;  /* 0x00000010180c7220 */ /* 0x040fe20000400000 */
[----:B------:R-:W-:Y:S01]  /*7240*/  LOP3.LUT R16, R45, 0xffffe000, RZ, 0xc0, !PT ;  /* 0xffffe0002d107812 */ /* 0x000fe200078ec0ff */
[----:B------:R-:W-:Y:S01]  /*7250*/  FMUL R13, R24, R17 ;  /* 0x00000011180d7220 */ /* 0x000fe20000400000 */
[----:B------:R-:W-:Y:S01]  /*7260*/  LOP3.LUT R17, R46, 0xffffe000, RZ, 0xc0, !PT ;  /* 0xffffe0002e117812 */ /* 0x000fe200078ec0ff */
[----:B------:R-:W-:Y:S01]  /*7270*/  FFMA R28, R27, R20, R0 ;  /* 0x000000141b1c7223 */ /* 0x000fe20000000000 */
[----:B------:R-:W-:Y:S01]  /*7280*/  LOP3.LUT R0, R47, 0xffffe000, RZ, 0xc0, !PT ;  /* 0xffffe0002f007812 */ /* 0x000fe200078ec0ff */
[C---:B------:R-:W-:Y:S01]  /*7290*/  FMUL R3, R24.reuse, R6 ;  /* 0x0000000618037220 */ /* 0x040fe20000400000 */
[C---:B------:R-:W-:Y:S01]  /*72a0*/  FMUL R6, R24.reuse, R10 ;  /* 0x0000000a18067220 */ /* 0x040fe20000400000 */
[C---:B------:R-:W-:Y:S01]  /*72b0*/  FMUL R7, R24.reuse, R7 ;  /* 0x0000000718077220 */ /* 0x040fe20000400000 */
[----:B------:R-:W-:Y:S01]  /*72c0*/  F2FP.TF32.F32.PACK_B R28, R28 ;  /* 0x0000001cff1c723e */ /* 0x000fe200024050ff */
[C---:B------:R-:W-:Y:S01]  /*72d0*/  FMUL R10, R24.reuse, R14 ;  /* 0x0000000e180a7220 */ /* 0x040fe20000400000 */
[----:B------:R-:W-:Y:S01]  /*72e0*/  FMUL R14, R24, R18 ;  /* 0x00000012180e7220 */ /* 0x000fe20000400000 */
[----:B------:R-:W-:Y:S01]  /*72f0*/  LOP3.LUT R18, R40, 0xffffe000, RZ, 0xc0, !PT ;  /* 0xffffe00028127812 */ /* 0x000fe200078ec0ff */
[----:B------:R-:W-:Y:S01]  /*7300*/  FFMA R29, R27, R16, R2 ;  /* 0x000000101b1d7223 */ /* 0x000fe20000000002 */
[----:B------:R-:W-:Y:S01]  /*7310*/  LOP3.LUT R2, R41, 0xffffe000, RZ, 0xc0, !PT ;  /* 0xffffe00029027812 */ /* 0x000fe200078ec0ff */
[----:B------:R-:W-:Y:S01]  /*7320*/  FFMA R30, R27, R17, R3 ;  /* 0x000000111b1e7223 */ /* 0x000fe20000000003 */
[----:B------:R-:W-:Y:S01]  /*7330*/  LOP3.LUT R3, R43, 0xffffe000, RZ, 0xc0, !PT ;  /* 0xffffe0002b037812 */ /* 0x000fe200078ec0ff */
[C---:B------:R-:W-:Y:S01]  /*7340*/  FFMA R31, R27.reuse, R0, R7 ;  /* 0x000000001b1f7223 */ /* 0x040fe20000000007 */
[----:B------:R-:W-:Y:S01]  /*7350*/  LOP3.LUT R0, R42, 0xffffe000, RZ, 0xc0, !PT ;  /* 0xffffe0002a007812 */ /* 0x000fe200078ec0ff */
[C---:B------:R-:W-:Y:S01]  /*7360*/  FFMA R4, R27.reuse, R18, R4 ;  /* 0x000000121b047223 */ /* 0x040fe20000000004 */
[----:B------:R-:W-:Y:S01]  /*7370*/  F2FP.TF32.F32.PACK_B R29, R29 ;  /* 0x0000001dff1d723e */ /* 0x000fe200024050ff */
[C---:B------:R-:W-:Y:S01]  /*7380*/  FFMA R5, R27.reuse, R2, R5 ;  /* 0x000000021b057223 */ /* 0x040fe20000000005 */
[----:B------:R-:W-:Y:S01]  /*7390*/  FMUL R11, R24, R11 ;  /* 0x0000000b180b7220 */ /* 0x000fe20000400000 */
[----:B------:R-:W-:Y:S01]  /*73a0*/  F2FP.TF32.F32.PACK_B R30, R30 ;  /* 0x0000001eff1e723e */ /* 0x000fe200024050ff */
[C---:B------:R-:W-:Y:S01]  /*73b0*/  FFMA R6, R27.reuse, R0, R6 ;  /* 0x000000001b067223 */ /* 0x040fe20000000006 */
[----:B------:R-:W-:Y:S01]  /*73c0*/  F2FP.TF32.F32.PACK_B R31, R31 ;  /* 0x0000001fff1f723e */ /* 0x000fe200024050ff */
[----:B------:R-:W-:Y:S01]  /*73d0*/  FFMA R7, R27, R3, R11 ;  /* 0x000000031b077223 */ /* 0x000fe2000000000b */
[----:B------:R-:W-:Y:S01]  /*73e0*/  LOP3.LUT R2, R32, 0xffffe000, RZ, 0xc0, !PT ;  /* 0xffffe00020027812 */ /* 0x000fe200078ec0ff */
[----:B------:R-:W-:Y:S01]  /*73f0*/  FMUL R15, R24, R15 ;  /* 0x0000000f180f7220 */ /* 0x000fe20000400000 */
[----:B------:R-:W-:Y:S01]  /*7400*/  LOP3.LUT R16, R33, 0xffffe000, RZ, 0xc0, !PT ;  /* 0xffffe00021107812 */ /* 0x000fe200078ec0ff */
[----:B------:R1:W-:Y:S01]  /*7410*/  STS.128 [R65], R28 ;  /* 0x0000001c41007388 */ /* 0x0003e20000000c00 */
[----:B------:R-:W-:Y:S01]  /*7420*/  LOP3.LUT R0, R34, 0xffffe000, RZ, 0xc0, !PT ;  /* 0xffffe00022007812 */ /* 0x000fe200078ec0ff */
[----:B------:R-:W-:Y:S01]  /*7430*/  FFMA R8, R27, R2, R8 ;  /* 0x000000021b087223 */ /* 0x000fe20000000008 */
[----:B------:R-:W-:Y:S01]  /*7440*/  LOP3.LUT R2, R35, 0xffffe000, RZ, 0xc0, !PT ;  /* 0xffffe00023027812 */ /* 0x000fe200078ec0ff */
[C---:B------:R-:W-:Y:S01]  /*7450*/  FFMA R9, R27.reuse, R16, R9 ;  /* 0x000000101b097223 */ /* 0x040fe20000000009 */
[----:B------:R-:W-:Y:S01]  /*7460*/  F2FP.TF32.F32.PACK_B R4, R4 ;  /* 0x00000004ff04723e */ /* 0x000fe200024050ff */
[C---:B------:R-:W-:Y:S01]  /*7470*/  FFMA R10, R27.reuse, R0, R10 ;  /* 0x000000001b0a7223 */ /* 0x040fe2000000000a */
[----:B------:R-:W-:Y:S01]  /*7480*/  F2FP.TF32.F32.PACK_B R5, R5 ;  /* 0x00000005ff05723e */ /* 0x000fe200024050ff */
[----:B------:R-:W-:Y:S01]  /*7490*/  FFMA R11, R27, R2, R15 ;  /* 0x000000021b0b7223 */ /* 0x000fe2000000000f */
[----:B------:R-:W-:Y:S01]  /*74a0*/  F2FP.TF32.F32.PACK_B R6, R6 ;  /* 0x00000006ff06723e */ /* 0x000fe200024050ff */
[----:B------:R-:W-:Y:S01]  /*74b0*/  FMUL R19, R24, R19 ;  /* 0x0000001318137220 */ /* 0x000fe20000400000 */
[----:B------:R-:W-:Y:S02]  /*74c0*/  F2FP.TF32.F32.PACK_B R7, R7 ;  /* 0x00000007ff07723e */ /* 0x000fe400024050ff */
[----:B------:R-:W-:Y:S02]  /*74d0*/  LOP3.LUT R3, R36, 0xffffe000, RZ, 0xc0, !PT ;  /* 0xffffe00024037812 */ /* 0x000fe400078ec0ff */
[----:B------:R-:W-:Y:S01]  /*74e0*/  LOP3.LUT R0, R37, 0xffffe000, RZ, 0xc0, !PT ;  /* 0xffffe00025007812 */ /* 0x000fe200078ec0ff */
[----:B------:R1:W-:Y:S01]  /*74f0*/  STS.128 [R64+0x10], R4 ;  /* 0x0000100440007388 */ /* 0x0003e20000000c00 */
        /* <DEDUP_REMOVED lines=8> */
[----:B------:R-:W-:Y:S02]  /*7580*/  F2FP.TF32.F32.PACK_B R10, R10 ;  /* 0x0000000aff0a723e */ /* 0x000fe400024050ff */
[----:B------:R-:W-:Y:S02]  /*7590*/  F2FP.TF32.F32.PACK_B R11, R11 ;  /* 0x0000000bff0b723e */ /* 0x000fe400024050ff */
[----:B------:R-:W-:Y:S02]  /*75a0*/  F2FP.TF32.F32.PACK_B R12, R12 ;  /* 0x0000000cff0c723e */ /* 0x000fe400024050ff */
[----:B------:R-:W-:Y:S01]  /*75b0*/  F2FP.TF32.F32.PACK_B R13, R13 ;  /* 0x0000000dff0d723e */ /* 0x000fe200024050ff */
[----:B------:R1:W-:Y:S01]  /*75c0*/  STS.128 [R63+0x20], R8 ;  /* 0x000020083f007388 */ /* 0x0003e20000000c00 */
[----:B------:R-:W-:Y:S02]  /*75d0*/  F2FP.TF32.F32.PACK_B R14, R14 ;  /* 0x0000000eff0e723e */ /* 0x000fe400024050ff */
[----:B------:R-:W-:Y:S05]  /*75e0*/  F2FP.TF32.F32.PACK_B R15, R15 ;  /* 0x0000000fff0f723e */ /* 0x000fea00024050ff */
[----:B------:R1:W-:Y:S01]  /*75f0*/  STS.128 [R60+0x30], R12 ;  /* 0x0000300c3c007388 */ /* 0x0003e20000000c00 */
[----:B------:R-:W-:Y:S01]  /*7600*/  @!PT LDS RZ, [RZ] ;  /* 0x00000000fffff984 */ /* 0x000fe20000000800 */
[----:B------:R-:W-:Y:S01]  /*7610*/  @!PT LDS RZ, [RZ] ;  /* 0x00000000fffff984 */ /* 0x000fe20000000800 */
[----:B------:R-:W-:Y:S01]  /*7620*/  @!PT LDS RZ, [RZ] ;  /* 0x00000000fffff984 */ /* 0x000fe20000000800 */
[----:B------:R-:W-:Y:S01]  /*7630*/  @!PT LDS RZ, [RZ] ;  /* 0x00000000fffff984 */ /* 0x000fe20000000800 */
[----:B------:R2:W-:Y:S07]  /*7640*/  MEMBAR.ALL.CTA ;  /* 0x0000000000007992 */ /* 0x0005ee0000008000 */
[----:B--2---:R-:W2:Y:S02]  /*7650*/  FENCE.VIEW.ASYNC.S ;  /* 0x00000000000073c6 */ /* 0x004ea40000000000 */
[----:B--2---:R-:W-:Y:S06]  /*7660*/  BAR.SYNC.DEFER_BLOCKING 0x1, 0x80 ;  /* 0x0042000000007b1d */ /* 0x004fec0000010000 */
[----:B------:R-:W-:Y:S05]  /*7670*/  @P0 BRA `(.L_x_122) ;  /* 0x0000000000280947 */ /* 0x000fea0003800000 */
[----:B------:R-:W-:Y:S01]  /*7680*/  UIADD3 UR4, UPT, UPT, UR43, 0x200, URZ ;  /* 0x000002002b047890 */ /* 0x000fe2000fffe0ff */
[----:B------:R-:W-:Y:S05]  /*7690*/  UMOV UR51, UR36 ;  /* 0x0000002400337c82 */ /* 0x000fea0008000000 */
[----:B------:R-:W-:Y:S01]  /*76a0*/  MOV R57, UR4 ;  /* 0x0000000400397c02 */ /* 0x000fe20008000f00 */
[----:B------:R-:W-:Y:S03]  /*76b0*/  UIADD3 UR4, UP0, UPT, UR54, 0x680, URZ ;  /* 0x0000068036047890 */ /* 0x000fe6000ff1e0ff */
[----:B------:R-:W-:Y:S01]  /*76c0*/  R2UR UR48, R57 ;  /* 0x00000000393072ca */ /* 0x000fe200000e0000 */
[----:B------:R-:W-:Y:S11]  /*76d0*/  UIADD3.X UR5, UPT, UPT, URZ, UR55, URZ, UP0, !UPT ;  /* 0x00000037ff057290 */ /* 0x000ff600087fe4ff */
[----:B------:R-:W-:Y:S01]  /*76e0*/  @!UPT UIADD3 URZ, UPT, UPT, URZ, URZ, URZ ;  /* 0x000000fffffff290 */ /* 0x000fe2000fffe0ff */
[----:B------:R2:W-:Y:S01]  /*76f0*/  UTMASTG.3D [UR48], [UR4] ;  /* 0x00000030040073b5 */ /* 0x0005e20008010000 */
[----:B------:R0:W-:Y:S01]  /*7700*/  UTMACMDFLUSH ;  /* 0x00000000000079b7 */ /* 0x0001e20000000000 */
[----:B--2---:R-:W-:Y:S04]  /*7710*/  DEPBAR.LE SB0, 0x1 ;  /* 0x000080400000791a */ /* 0x004fe80000000000 */
.L_x_122:
[----:B------:R-:W-:Y:S05]  /*7720*/  BSYNC.RECONVERGENT B0 ;  /* 0x0000000000007941 */ /* 0x000fea0003800200 */
.L_x_121:
[----:B------:R-:W-:Y:S01]  /*7730*/  BAR.SYNC.DEFER_BLOCKING 0x1, 0x80 ;  /* 0x0042000000007b1d */ /* 0x000fe20000010000 */
[----:B------:R-:W-:Y:S01]  /*7740*/  ISETP.NE.AND P1, PT, R72, RZ, PT ;  /* 0x000000ff4800720c */ /* 0x000fe20003f25270 */
[----:B------:R-:W-:Y:S01]  /*7750*/  UISETP.NE.AND UP0, UPT, UR53, URZ, UPT ;  /* 0x000000ff3500728c */ /* 0x000fe2000bf05270 */
[----:B------:R-:W-:Y:S11]  /*7760*/  LEA R2, R26, UR43, 0x3 ;  /* 0x0000002b1a027c11 */ /* 0x000ff6000f8e18ff */
[----:B------:R-:W-:Y:S01]  /*7770*/  @P1 SHF.L.U32 R3, RZ, 0x1f, RZ ;  /* 0x0000001fff031819 */ /* 0x000fe200000006ff */
[----:B------:R-:W-:Y:S06]  /*7780*/  BRA.U !UP0, `(.L_x_123) ;  /* 0x0000000108247547 */ /* 0x000fec000b800000 */
[----:B-1----:R-:W-:Y:S01]  /*7790*/  IMAD.U32 R4, RZ, RZ, UR47 ;  /* 0x0000002fff047e24 */ /* 0x002fe2000f8e00ff */
[----:B------:R-:W-:Y:S01]  /*77a0*/  MOV R0, UR52 ;  /* 0x0000003400007c02 */ /* 0x000fe20008000f00 */
[----:B------:R-:W-:Y:S03]  /*77b0*/  UIADD3 UR4, UPT, UPT, UR47, 0x1, URZ ;  /* 0x000000012f047890 */ /* 0x000fe6000fffe0ff */
[----:B------:R-:W-:Y:S01]  /*77c0*/  @P1 LEA R4, R4, UR43, 0x3 ;  /* 0x0000002b04041c11 */ /* 0x000fe2000f8e18ff */
[----:B------:R-:W-:Y:S04]  /*77d0*/  UISETP.NE.AND UP0, UPT, UR4, 0x4, UPT ;  /* 0x000000040400788c */ /* 0x000fe8000bf05270 */
[----:B------:R-:W-:Y:S01]  /*77e0*/  @P1 VIADD R4, R4, 0x50 ;  /* 0x0000005004041836 */ /* 0x000fe20000000000 */
[----:B------:R-:W-:Y:S04]  /*77f0*/  USEL UR47, UR4, URZ, UP0 ;  /* 0x000000ff042f7287 */ /* 0x000fe80008000000 */
[----:B------:R-:W-:Y:S04]  /*7800*/  @P1 PRMT R0, R0, 0x654, R4 ;  /* 0x0000065400001816 */ /* 0x000fe80000000004 */
[----:B------:R2:W-:Y:S04]  /*7810*/  @P1 SYNCS.ARRIVE.TRANS64.RED.A1T0 RZ, [R0+URZ], RZ ;  /* 0x000000ff00ff19a7 */ /* 0x0005e800081004ff */
.L_x_123:
[----:B------:R-:W4:Y:S01]  /*7820*/  @P1 SYNCS.PHASECHK.TRANS64.TRYWAIT P0, [R2+URZ+0x30], R3 ;  /* 0x00003003020015a7 */ /* 0x000f2200080011ff */
[----:B------:R-:W-:Y:S01]  /*7830*/  BSSY B1, `(.L_x_124) ;  /* 0x0000016000017945 */ /* 0x000fe20003800000 */
[----:B----4-:R-:W-:Y:S03]  /*7840*/  @P1 SEL R74, RZ, 0x1, !P0 ;  /* 0x00000001ff4a1807 */ /* 0x010fe60004000000 */
[----:B------:R-:W-:Y:S05]  /*7850*/  @!P1 BRA `(.L_x_125) ;  /* 0x00000000004c9947 */ /* 0x000fea0003800000 */
[----:B------:R-:W-:Y:S01]  /*7860*/  ISETP.NE.AND P0, PT, R74, RZ, PT ;  /* 0x000000ff4a00720c */ /* 0x000fe20003f05270 */
[----:B------:R-:W-:Y:S01]  /*7870*/  BSSY B0, `(.L_x_126) ;  /* 0x000000b000007945 */ /* 0x000fe20003800000 */
[----:B------:R-:W-:Y:S11]  /*7880*/  ISETP.NE.AND P1, PT, R75, RZ, PT ;  /* 0x000000ff4b00720c */ /* 0x000ff60003f25270 */
[----:B------:R-:W-:Y:S02]  /*7890*/  @!UPT UIADD3 URZ, UPT, UPT, URZ, URZ, URZ ;  /* 0x000000fffffff290 */ /* 0x000fe4000fffe0ff */
[C---:B-1----:R-:W-:Y:S01]  /*78a0*/  @P1 IMAD R6, R26.reuse, 0x2000, R65 ;  /* 0x000020001a061824 */ /* 0x042fe200078e0241 */
[C---:B------:R-:W-:Y:S01]  /*78b0*/  @P1 LEA R4, R26.reuse, R63, 0xd ;  /* 0x0000003f1a041211 */ /* 0x040fe200078e68ff */
[C---:B------:R-:W-:Y:S02]  /*78c0*/  @P1 IMAD R5, R26.reuse, 0x2000, R64 ;  /* 0x000020001a051824 */ /* 0x040fe400078e0240 */
[----:B------:R-:W-:Y:S01]  /*78d0*/  @P1 IMAD R3, R26, 0x2000, R60 ;  /* 0x000020001a031824 */ /* 0x000fe200078e023c */
[----:B------:R-:W-:Y:S06]  /*78e0*/  @P0 BRA `(.L_x_127) ;  /* 0x00000000000c0947 */ /* 0x000fec0003800000 */
[----:B--2---:R-:W-:Y:S04]  /*78f0*/  SHF.L.U32 R0, RZ, 0x1f, RZ ;  /* 0x0000001fff007819 */ /* 0x004fe800000006ff */
[----:B------:R-:W1:Y:S02]  /*7900*/  SYNCS.PHASECHK.TRANS64.TRYWAIT P0, [R2+URZ+0x30], R0 ;  /* 0x00003000020075a7 */ /* 0x000e6400080011ff */
[----:B-1----:R-:W-:Y:S05]  /*7910*/  @!P0 BRA `(.L_x_128) ;  /* 0x0000005000788947 */ /* 0x002fea0003800000 */
.L_x_127:
[----:B------:R-:W-:Y:S05]  /*7920*/  BSYNC B0 ;  /* 0x0000000000007941 */ /* 0x000fea0003800000 */
.L_x_126:
[----:B------:R-:W-:Y:S02]  /*7930*/  ISETP.NE.AND P0, PT, R75, RZ, PT ;  /* 0x000000ff4b00720c */ /* 0x000fe40003f05270 */
[----:B------:R-:W-:Y:S11]  /*7940*/  IADD3 R26, PT, PT, R26, 0x1, RZ ;  /* 0x000000011a1a7810 */ /* 0x000ff60007ffe0ff */
[----:B------:R4:W1:Y:S04]  /*7950*/  @P0 LDS.128 R44, [R6] ;  /* 0x00000000062c0984 */ /* 0x0008680000000c00 */
[----:B------:R4:W1:Y:S04]  /*7960*/  @P0 LDS.128 R40, [R5+0x10] ;  /* 0x0000100005280984 */ /* 0x0008680000000c00 */
[----:B------:R4:W1:Y:S04]  /*7970*/  @P0 LDS.128 R32, [R4+0x20] ;  /* 0x0000200004200984 */ /* 0x0008680000000c00 */
[----:B------:R4:W1:Y:S02]  /*7980*/  @P0 LDS.128 R36, [R3+0x30] ;  /* 0x0000300003240984 */ /* 0x0008640000000c00 */
.L_x_125:
[----:B------:R-:W-:Y:S05]  /*7990*/  BSYNC B1 ;  /* 0x0000000000017941 */ /* 0x000fea0003800000 */
.L_x_124:
[----:B-12---:R-:W-:Y:S05]  /*79a0*/  VIADD R0, R25, 0x10 ;  /* 0x0000001019007836 */ /* 0x006fea0000000000 */
[----:B------:R-:W-:Y:S04]  /*79b0*/  SHF.R.U32.HI R0, RZ, 0x15, R0 ;  /* 0x00000015ff007819 */ /* 0x000fe80000011600 */
[----:B------:R-:W-:Y:S11]  /*79c0*/  LOP3.LUT P0, RZ, R0, 0x3, R53, 0x48, !PT ;  /* 0x0000000300ff7812 */ /* 0x000ff60007804835 */
[----:B------:R-:W-:Y:S02]  /*79d0*/  @!UPT UIADD3 URZ, UPT, UPT, URZ, URZ, URZ ;  /* 0x000000fffffff290 */ /* 0x000fe4000fffe0ff */
[----:B------:R-:W-:Y:S05]  /*79e0*/  @!P0 BRA `(.L_x_129) ;  /* 0x0000000000408947 */ /* 0x000fea0003800000 */
[----:B------:R-:W1:Y:S01]  /*79f0*/  LDCU.64 UR8, c[0x4][0x70] ;  /* 0x01000e00ff0877ac */ /* 0x000e620008000a00 */
[----:B----4-:R-:W-:Y:S01]  /*7a00*/  MOV R3, 0x0 ;  /* 0x0000000000037802 */ /* 0x010fe20000000f00 */
[----:B------:R-:W-:Y:S02]  /*7a10*/  HFMA2 R12, -RZ, RZ, 0, 5.9604644775390625e-08 ;  /* 0x00000001ff0c7431 */ /* 0x000fe400000001ff */
[----:B------:R-:W-:Y:S02]  /*7a20*/  IMAD.MOV.U32 R8, RZ, RZ, 0x192 ;  /* 0x00000192ff087424 */ /* 0x000fe400078e00ff */
[----:B------:R-:W-:Y:S01]  /*7a30*/  IMAD.MOV.U32 R13, RZ, RZ, RZ ;  /* 0x000000ffff0d7224 */ /* 0x000fe200078e00ff */
[----:B------:R-:W2:Y:S01]  /*7a40*/  LDCU.64 UR6, c[0x4][0x78] ;  /* 0x01000f00ff0677ac */ /* 0x000ea20008000a00 */
[----:B------:R-:W4:Y:S01]  /*7a50*/  LDC.64 R2, c[0x4][R3] ;  /* 0x0100000003027b82 */ /* 0x000f220000000a00 */
[----:B------:R-:W5:Y:S01]  /*7a60*/  LDCU.64 UR4, c[0x4][0x10] ;  /* 0x01000200ff0477ac */ /* 0x000f620008000a00 */
[----:B-1----:R-:W-:Y:S01]  /*7a70*/  MOV R5, UR9 ;  /* 0x0000000900057c02 */ /* 0x002fe20008000f00 */
[----:B------:R-:W-:Y:S01]  /*7a80*/  IMAD.U32 R4, RZ, RZ, UR8 ;  /* 0x00000008ff047e24 */ /* 0x000fe2000f8e00ff */
[----:B--2---:R-:W-:Y:S01]  /*7a90*/  MOV R7, UR7 ;  /* 0x0000000700077c02 */ /* 0x004fe20008000f00 */
[----:B------:R-:W-:Y:S01]  /*7aa0*/  IMAD.U32 R6, RZ, RZ, UR6 ;  /* 0x00000006ff067e24 */ /* 0x000fe2000f8e00ff */
[----:B-----5:R-:W-:Y:S01]  /*7ab0*/  MOV R11, UR5 ;  /* 0x00000005000b7c02 */ /* 0x020fe20008000f00 */
[----:B------:R-:W-:Y:S02]  /*7ac0*/  IMAD.U32 R10, RZ, RZ, UR4 ;  /* 0x00000004ff0a7e24 */ /* 0x000fe4000f8e00ff */
[----:B------:R-:W-:Y:S07]  /*7ad0*/  LEPC R20, `(.L_x_129) ;  /* 0x000000001014794e */ /* 0x000fee0000000000 */
[----:B---34-:R-:W-:Y:S05]  /*7ae0*/  CALL.ABS.NOINC R2 ;  /* 0x0000000002007343 */ /* 0x018fea0003c00000 */
.L_x_129:
[----:B------:R-:W-:Y:S01]  /*7af0*/  ISETP.NE.AND P6, PT, R72, RZ, PT ;  /* 0x000000ff4800720c */ /* 0x000fe20003fc5270 */
[----:B------:R-:W-:Y:S05]  /*7b00*/  WARPSYNC.ALL ;  /* 0x0000000000007948 */ /* 0x000fea0003800000 */
[----:B------:R-:W-:Y:S01]  /*7b10*/  R2UR UR4, R25 ;  /* 0x00000000190472ca */ /* 0x000fe200000e0000 */
[----:B------:R-:W-:Y:S01]  /*7b20*/  IMAD.U32 R0, RZ, RZ, UR47 ;  /* 0x0000002fff007e24 */ /* 0x000fe2000f8e00ff */
[----:B------:R-:W-:Y:S01]  /*7b30*/  LOP3.LUT R20, R44, 0xffffe000, RZ, 0xc0, !PT ;  /* 0xffffe0002c147812 */ /* 0x000fe200078ec0ff */
[----:B------:R-:W-:Y:S01]  /*7b40*/  IMAD.U32 R21, RZ, RZ, UR52 ;  /* 0x00000034ff157e24 */ /* 0x000fe2000f8e00ff */
[----:B------:R-:W-:Y:S01]  /*7b50*/  ISETP.NE.AND P0, PT, R67, RZ, PT ;  /* 0x000000ff4300720c */ /* 0x000fe20003f05270 */
[----:B------:R-:W-:Y:S02]  /*7b60*/  BSSY.RECONVERGENT B0, `(.L_x_130) ;  /* 0x000005b000007945 */ /* 0x000fe40003800200 */
[----:B------:R-:W-:Y:S05]  /*7b70*/  @P6 LEA R0, R0, UR43, 0x3 ;  /* 0x0000002b00006c11 */ /* 0x000fea000f8e18ff */
[----:B------:R-:W-:Y:S01]  /*7b80*/  @P6 VIADD R0, R0, 0x50 ;  /* 0x0000005000006836 */ /* 0x000fe20000000000 */
[----:B----4-:R-:W1:Y:S04]  /*7b90*/  LDTM.x16 R4, tmem[UR4+0x10] ;  /* 0x00001004000479ee */ /* 0x010e680008240000 */
[----:B------:R-:W-:Y:S01]  /*7ba0*/  @P6 PRMT R21, R21, 0x654, R0 ;  /* 0x0000065415156816 */ /* 0x000fe20000000000 */
[C---:B-1----:R-:W-:Y:S01]  /*7bb0*/  FMUL R0, R24.reuse, R4 ;  /* 0x0000000418007220 */ /* 0x042fe20000400000 */
[C---:B------:R-:W-:Y:S01]  /*7bc0*/  FMUL R4, R24.reuse, R8 ;  /* 0x0000000818047220 */ /* 0x040fe20000400000 */
[C---:B------:R-:W-:Y:S01]  /*7bd0*/  FMUL R8, R24.reuse, R12 ;  /* 0x0000000c18087220 */ /* 0x040fe20000400000 */
[C---:B------:R-:W-:Y:S01]  /*7be0*/  FMUL R12, R24.reuse, R16 ;  /* 0x00000010180c7220 */ /* 0x040fe20000400000 */
[----:B------:R-:W-:Y:S01]  /*7bf0*/  LOP3.LUT R16, R45, 0xffffe000, RZ, 0xc0, !PT ;  /* 0xffffe0002d107812 */ /* 0x000fe200078ec0ff */
[C---:B------:R-:W-:Y:S01]  /*7c00*/  FMUL R2, R24.reuse, R5 ;  /* 0x0000000518027220 */ /* 0x040fe20000400000 */
[C---:B------:R-:W-:Y:S01]  /*7c10*/  FMUL R3, R24.reuse, R6 ;  /* 0x0000000618037220 */ /* 0x040fe20000400000 */
[----:B------:R-:W-:Y:S01]  /*7c20*/  FMUL R5, R24, R9 ;  /* 0x0000000918057220 */ /* 0x000fe20000400000 */
[----:B------:R-:W-:Y:S01]  /*7c30*/  FFMA R28, R27, R20, R0 ;  /* 0x000000141b1c7223 */ /* 0x000fe20000000000 */
[----:B------:R-:W-:Y:S01]  /*7c40*/  LOP3.LUT R0, R46, 0xffffe000, RZ, 0xc0, !PT ;  /* 0xffffe0002e007812 */ /* 0x000fe200078ec0ff */
[C---:B------:R-:W-:Y:S01]  /*7c50*/  FMUL R6, R24.reuse, R10 ;  /* 0x0000000a18067220 */ /* 0x040fe20000400000 */
[C---:B------:R-:W-:Y:S01]  /*7c60*/  FMUL R9, R24.reuse, R13 ;  /* 0x0000000d18097220 */ /* 0x040fe20000400000 */
[C---:B------:R-:W-:Y:S01]  /*7c70*/  FMUL R10, R24.reuse, R14 ;  /* 0x0000000e180a7220 */ /* 0x040fe20000400000 */
[----:B------:R-:W-:Y:S01]  /*7c80*/  F2FP.TF32.F32.PACK_B R28, R28 ;  /* 0x0000001cff1c723e */ /* 0x000fe200024050ff */
[C---:B------:R-:W-:Y:S01]  /*7c90*/  FMUL R13, R24.reuse, R17 ;  /* 0x00000011180d7220 */ /* 0x040fe20000400000 */
[----:B------:R-:W-:Y:S01]  /*7ca0*/  LOP3.LUT R17, R47, 0xffffe000, RZ, 0xc0, !PT ;  /* 0xffffe0002f117812 */ /* 0x000fe200078ec0ff */
[----:B------:R-:W-:Y:S01]  /*7cb0*/  FMUL R14, R24, R18 ;  /* 0x00000012180e7220 */ /* 0x000fe20000400000 */
[----:B------:R-:W-:Y:S01]  /*7cc0*/  LOP3.LUT R18, R40, 0xffffe000, RZ, 0xc0, !PT ;  /* 0xffffe00028127812 */ /* 0x000fe200078ec0ff */
[----:B------:R-:W-:Y:S01]  /*7cd0*/  FFMA R29, R27, R16, R2 ;  /* 0x000000101b1d7223 */ /* 0x000fe20000000002 */
[----:B------:R-:W-:Y:S01]  /*7ce0*/  LOP3.LUT R2, R41, 0xffffe000, RZ, 0xc0, !PT ;  /* 0xffffe00029027812 */ /* 0x000fe200078ec0ff */
[----:B------:R-:W-:Y:S01]  /*7cf0*/  FMUL R7, R24, R7 ;  /* 0x0000000718077220 */ /* 0x000fe20000400000 */
[----:B------:R-:W-:Y:S01]  /*7d00*/  LOP3.LUT R16, R33, 0xffffe000, RZ, 0xc0, !PT ;  /* 0xffffe00021107812 */ /* 0x000fe200078ec0ff */
[C---:B------:R-:W-:Y:S01]  /*7d10*/  FFMA R30, R27.reuse, R0, R3 ;  /* 0x000000001b1e7223 */ /* 0x040fe20000000003 */
[----:B------:R-:W-:Y:S01]  /*7d20*/  LOP3.LUT R0, R42, 0xffffe000, RZ, 0xc0, !PT ;  /* 0xffffe0002a007812 */ /* 0x000fe200078ec0ff */
[C---:B------:R-:W-:Y:S01]  /*7d30*/  FFMA R31, R27.reuse, R17, R7 ;  /* 0x000000111b1f7223 */ /* 0x040fe20000000007 */
[----:B------:R-:W-:Y:S01]  /*7d40*/  F2FP.TF32.F32.PACK_B R29, R29 ;  /* 0x0000001dff1d723e */ /* 0x000fe200024050ff */
[C---:B------:R-:W-:Y:S01]  /*7d50*/  FFMA R4, R27.reuse, R18, R4 ;  /* 0x000000121b047223 */ /* 0x040fe20000000004 */
[----:B------:R-:W-:Y:S01]  /*7d60*/  F2FP.TF32.F32.PACK_B R30, R30 ;  /* 0x0000001eff1e723e */ /* 0x000fe200024050ff */
[----:B------:R-:W-:Y:S01]  /*7d70*/  FFMA R5, R27, R2, R5 ;  /* 0x000000021b057223 */ /* 0x000fe20000000005 */
[----:B------:R-:W-:Y:S01]  /*7d80*/  LOP3.LUT R2, R43, 0xffffe000, RZ, 0xc0, !PT ;  /* 0xffffe0002b027812 */ /* 0x000fe200078ec0ff */
[----:B------:R-:W-:Y:S01]  /*7d90*/  FMUL R11, R24, R11 ;  /* 0x0000000b180b7220 */ /* 0x000fe20000400000 */
[----:B------:R-:W-:Y:S01]  /*7da0*/  F2FP.TF32.F32.PACK_B R31, R31 ;  /* 0x0000001fff1f723e */ /* 0x000fe200024050ff */
[C---:B------:R-:W-:Y:S01]  /*7db0*/  FFMA R6, R27.reuse, R0, R6 ;  /* 0x000000001b067223 */ /* 0x040fe20000000006 */
[----:B------:R-:W-:Y:S01]  /*7dc0*/  LOP3.LUT R3, R32, 0xffffe000, RZ, 0xc0, !PT ;  /* 0xffffe00020037812 */ /* 0x000fe200078ec0ff */
[----:B------:R-:W-:Y:S01]  /*7dd0*/  FFMA R7, R27, R2, R11 ;  /* 0x000000021b077223 */ /* 0x000fe2000000000b */
[----:B------:R-:W-:Y:S01]  /*7de0*/  F2FP.TF32.F32.PACK_B R4, R4 ;  /* 0x00000004ff04723e */ /* 0x000fe200024050ff */
[----:B------:R1:W-:Y:S01]  /*7df0*/  STS.128 [R65+0x2000], R28 ;  /* 0x0020001c41007388 */ /* 0x0003e20000000c00 */
[----:B------:R-:W-:Y:S01]  /*7e00*/  LOP3.LUT R0, R34, 0xffffe000, RZ, 0xc0, !PT ;  /* 0xffffe00022007812 */ /* 0x000fe200078ec0ff */
[----:B------:R-:W-:Y:S01]  /*7e10*/  FMUL R15, R24, R15 ;  /* 0x0000000f180f7220 */ /* 0x000fe20000400000 */
[----:B------:R-:W-:Y:S01]  /*7e20*/  LOP3.LUT R2, R35, 0xffffe000, RZ, 0xc0, !PT ;  /* 0xffffe00023027812 */ /* 0x000fe200078ec0ff */
[C---:B------:R-:W-:Y:S01]  /*7e30*/  FFMA R8, R27.reuse, R3, R8 ;  /* 0x000000031b087223 */ /* 0x040fe20000000008 */
[----:B------:R-:W-:Y:S01]  /*7e40*/  F2FP.TF32.F32.PACK_B R5, R5 ;  /* 0x00000005ff05723e */ /* 0x000fe200024050ff */
[C---:B------:R-:W-:Y:S01]  /*7e50*/  FFMA R9, R27.reuse, R16, R9 ;  /* 0x000000101b097223 */ /* 0x040fe20000000009 */
[----:B------:R-:W-:Y:S01]  /*7e60*/  F2FP.TF32.F32.PACK_B R6, R6 ;  /* 0x00000006ff06723e */ /* 0x000fe200024050ff */
[C---:B------:R-:W-:Y:S01]  /*7e70*/  FFMA R10, R27.reuse, R0, R10 ;  /* 0x000000001b0a7223 */ /* 0x040fe2000000000a */
[----:B------:R-:W-:Y:S01]  /*7e80*/  F2FP.TF32.F32.PACK_B R7, R7 ;  /* 0x00000007ff07723e */ /* 0x000fe200024050ff */
[----:B------:R-:W-:Y:S01]  /*7e90*/  FFMA R11, R27, R2, R15 ;  /* 0x000000021b0b7223 */ /* 0x000fe2000000000f */
[----:B------:R-:W-:Y:S01]  /*7ea0*/  LOP3.LUT R0, R36, 0xffffe000, RZ, 0xc0, !PT ;  /* 0xffffe00024007812 */ /* 0x000fe200078ec0ff */
[----:B------:R-:W-:Y:S01]  /*7eb0*/  FMUL R19, R24, R19 ;  /* 0x0000001318137220 */ /* 0x000fe20000400000 */
        /* <DEDUP_REMOVED lines=16> */
[----:B------:R-:W-:Y:S02]  /*7fc0*/  F2FP.TF32.F32.PACK_B R15, R15 ;  /* 0x0000000fff0f723e */ /* 0x000fe400024050ff */
[----:B------:R-:W-:Y:S02]  /*7fd0*/  LEA R0, R26, UR43, 0x3 ;  /* 0x0000002b1a007c11 */ /* 0x000fe4000f8e18ff */
[----:B------:R-:W-:Y:S01]  /*7fe0*/  @P6 SHF.L.U32 R2, RZ, 0x1f, RZ ;  /* 0x0000001fff026819 */ /* 0x000fe200000006ff */
        /* <DEDUP_REMOVED lines=9> */
[----:B------:R-:W-:Y:S02]  /*8080*/  UIADD3 UR4, UP0, UPT, UR54, 0x680, URZ ;  /* 0x0000068036047890 */ /* 0x000fe4000ff1e0ff */
[----:B------:R-:W-:Y:S02]  /*8090*/  UIADD3 UR9, UPT, UPT, UR49, 0x10, URZ ;  /* 0x0000001031097890 */ /* 0x000fe4000fffe0ff */
[----:B------:R-:W-:Y:S02]  /*80a0*/  UIADD3 UR8, UPT, UPT, UR43, 0x2200, URZ ;  /* 0x000022002b087890 */ /* 0x000fe4000fffe0ff */
[----:B------:R-:W-:Y:S01]  /*80b0*/  UIADD3.X UR5, UPT, UPT, URZ, UR55, URZ, UP0, !UPT ;  /* 0x00000037ff057290 */ /* 0x000fe200087fe4ff */
[----:B------:R-:W-:Y:S01]  /*80c0*/  UMOV UR10, UR50 ;  /* 0x00000032000a7c82 */ /* 0x000fe20008000000 */
[----:B------:R-:W-:Y:S07]  /*80d0*/  UMOV UR11, UR36 ;  /* 0x00000024000b7c82 */ /* 0x000fee0008000000 */
[----:B------:R2:W-:Y:S01]  /*80e0*/  UTMASTG.3D [UR8], [UR4] ;  /* 0x00000008040073b5 */ /* 0x0005e20008010000 */
[----:B------:R0:W-:Y:S01]  /*80f0*/  UTMACMDFLUSH ;  /* 0x00000000000079b7 */ /* 0x0001e20000000000 */
[----:B--2---:R-:W-:Y:S04]  /*8100*/  DEPBAR.LE SB0, 0x1 ;  /* 0x000080400000791a */ /* 0x004fe80000000000 */
.L_x_131:
[----:B------:R-:W-:Y:S05]  /*8110*/  BSYNC.RECONVERGENT B0 ;  /* 0x0000000000007941 */ /* 0x000fea0003800200 */
.L_x_130:
[----:B------:R-:W-:Y:S01]  /*8120*/  BAR.SYNC.DEFER_BLOCKING 0x1, 0x80 ;  /* 0x0042000000007b1d */ /* 0x000fe20000010000 */
[----:B------:R-:W-:Y:S04]  /*8130*/  UIADD3 UR4, UPT, UPT, UR47, 0x1, URZ ;  /* 0x000000012f047890 */ /* 0x000fe8000fffe0ff */
[----:B------:R-:W-:Y:S04]  /*8140*/  UISETP.NE.AND UP0, UPT, UR4, 0x4, UPT ;  /* 0x000000040400788c */ /* 0x000fe8000bf05270 */
[----:B------:R-:W-:Y:S01]  /*8150*/  USEL UR46, UR4, URZ, UP0 ;  /* 0x000000ff042e7287 */ /* 0x000fe20008000000 */
[----:B------:R2:W-:Y:S01]  /*8160*/  @P6 SYNCS.ARRIVE.TRANS64.RED.A1T0 RZ, [R21+URZ], RZ ;  /* 0x000000ff15ff69a7 */ /* 0x0005e200081004ff */
[----:B------:R-:W-:Y:S01]  /*8170*/  BSSY B1, `(.L_x_132) ;  /* 0x0000017000017945 */ /* 0x000fe20003800000 */
[----:B------:R-:W4:Y:S02]  /*8180*/  @P6 SYNCS.PHASECHK.TRANS64.TRYWAIT P0, [R0+URZ+0x30], R2 ;  /* 0x00003002000065a7 */ /* 0x000f2400080011ff */
[----:B----4-:R-:W-:Y:S01]  /*8190*/  @P6 SEL R74, RZ, 0x1, !P0 ;  /* 0x00000001ff4a6807 */ /* 0x010fe20004000000 */
[----:B--2---:R-:W-:Y:S06]  /*81a0*/  @!P6 BRA `(.L_x_133) ;  /* 0x00000000004ce947 */ /* 0x004fec0003800000 */
        /* <DEDUP_REMOVED lines=9> */
[----:B------:R-:W-:Y:S04]  /*8240*/  SHF.L.U32 R6, RZ, 0x1f, RZ ;  /* 0x0000001fff067819 */ /* 0x000fe800000006ff */
[----:B------:R-:W1:Y:S02]  /*8250*/  SYNCS.PHASECHK.TRANS64.TRYWAIT P0, [R0+URZ+0x30], R6 ;  /* 0x00003006000075a7 */ /* 0x000e6400080011ff */
[----:B-1----:R-:W-:Y:S05]  /*8260*/  @!P0 BRA `(.L_x_136) ;  /* 0x0000004800388947 */ /* 0x002fea0003800000 */
.L_x_135:
[----:B------:R-:W-:Y:S05]  /*8270*/  BSYNC B0 ;  /* 0x0000000000007941 */ /* 0x000fea0003800000 */
.L_x_134:
[----:B------:R-:W-:Y:S02]  /*8280*/  ISETP.NE.AND P0, PT, R75, RZ, PT ;  /* 0x000000ff4b00720c */ /* 0x000fe40003f05270 */
[----:B------:R-:W-:Y:S11]  /*8290*/  IADD3 R26, PT, PT, R26, 0x1, RZ ;  /* 0x000000011a1a7810 */ /* 0x000ff60007ffe0ff */
[----:B------:R2:W4:Y:S04]  /*82a0*/  @P0 LDS.128 R44, [R5] ;  /* 0x00000000052c0984 */ /* 0x0005280000000c00 */
[----:B------:R2:W1:Y:S04]  /*82b0*/  @P0 LDS.128 R40, [R4+0x10] ;  /* 0x0000100004280984 */ /* 0x0004680000000c00 */
[----:B------:R2:W1:Y:S04]  /*82c0*/  @P0 LDS.128 R32, [R3+0x20] ;  /* 0x0000200003200984 */ /* 0x0004680000000c00 */
[----:B------:R2:W1:Y:S02]  /*82d0*/  @P0 LDS.128 R36, [R2+0x30] ;  /* 0x0000300002240984 */ /* 0x0004640000000c00 */
.L_x_133:
[----:B------:R-:W-:Y:S05]  /*82e0*/  BSYNC B1 ;  /* 0x0000000000017941 */ /* 0x000fea0003800000 */
.L_x_132:
[----:B-1----:R-:W-:Y:S05]  /*82f0*/  VIADD R0, R25, 0x20 ;  /* 0x0000002019007836 */ /* 0x002fea0000000000 */
[----:B------:R-:W-:Y:S04]  /*8300*/  SHF.R.U32.HI R0, RZ, 0x15, R0 ;  /* 0x00000015ff007819 */ /* 0x000fe80000011600 */
[----:B------:R-:W-:Y:S11]  /*8310*/  LOP3.LUT P0, RZ, R0, 0x3, R53, 0x48, !PT ;  /* 0x0000000300ff7812 */ /* 0x000ff60007804835 */
[----:B------:R-:W-:Y:S02]  /*8320*/  @!UPT UIADD3 URZ, UPT, UPT, URZ, URZ, URZ ;  /* 0x000000fffffff290 */ /* 0x000fe4000fffe0ff */
[----:B------:R-:W-:Y:S05]  /*8330*/  @!P0 BRA `(.L_x_137) ;  /* 0x0000000000408947 */ /* 0x000fea0003800000 */
[----:B------:R-:W1:Y:S01]  /*8340*/  LDCU.64 UR8, c[0x4][0x70] ;  /* 0x01000e00ff0877ac */ /* 0x000e620008000a00 */
[----:B--2---:R-:W-:Y:S01]  /*8350*/  MOV R3, 0x0 ;  /* 0x0000000000037802 */ /* 0x004fe20000000f00 */
[----:B------:R-:W-:Y:S02]  /*8360*/  HFMA2 R12, -RZ, RZ, 0, 5.9604644775390625e-08 ;  /* 0x00000001ff0c7431 */ /* 0x000fe400000001ff */
[----:B------:R-:W-:Y:S02]  /*8370*/  IMAD.MOV.U32 R8, RZ, RZ, 0x192 ;  /* 0x00000192ff087424 */ /* 0x000fe400078e00ff */
[----:B------:R-:W-:Y:S01]  /*8380*/  IMAD.MOV.U32 R13, RZ, RZ, RZ ;  /* 0x000000ffff0d7224 */ /* 0x000fe200078e00ff */
[----:B------:R-:W2:Y:S01]  /*8390*/  LDCU.64 UR6, c[0x4][0x78] ;  /* 0x01000f00ff0677ac */ /* 0x000ea20008000a00 */
[----:B------:R-:W3:Y:S01]  /*83a0*/  LDC.64 R2, c[0x4][R3] ;  /* 0x0100000003027b82 */ /* 0x000ee20000000a00 */
        /* <DEDUP_REMOVED lines=9> */
.L_x_137:
[----:B------:R-:W-:Y:S01]  /*8440*/  ISETP.NE.AND P6, PT, R72, RZ, PT ;  /* 0x000000ff4800720c */ /* 0x000fe20003fc5270 */
[----:B------:R-:W-:Y:S05]  /*8450*/  WARPSYNC.ALL ;  /* 0x0000000000007948 */ /* 0x000fea0003800000 */
[----:B------:R-:W-:Y:S01]  /*8460*/  R2UR UR4, R25 ;  /* 0x00000000190472ca */ /* 0x000fe200000e0000 */
[----:B------:R-:W-:Y:S01]  /*8470*/  IMAD.U32 R0, RZ, RZ, UR46 ;  /* 0x0000002eff007e24 */ /* 0x000fe2000f8e00ff */
[----:B----4-:R-:W-:Y:S01]  /*8480*/  LOP3.LUT R20, R44, 0xffffe000, RZ, 0xc0, !PT ;  /* 0xffffe0002c147812 */ /* 0x010fe200078ec0ff */
[----:B------:R-:W-:Y:S01]  /*8490*/  IMAD.U32 R21, RZ, RZ, UR52 ;  /* 0x00000034ff157e24 */ /* 0x000fe2000f8e00ff */
[----:B------:R-:W-:Y:S01]  /*84a0*/  ISETP.NE.AND P0, PT, R67, RZ, PT ;  /* 0x000000ff4300720c */ /* 0x000fe20003f05270 */
[----:B------:R-:W-:Y:S02]  /*84b0*/  BSSY.RECONVERGENT B0, `(.L_x_138) ;  /* 0x000005b000007945 */ /* 0x000fe40003800200 */
[----:B------:R-:W-:Y:S05]  /*84c0*/  @P6 LEA R0, R0, UR43, 0x3 ;  /* 0x0000002b00006c11 */ /* 0x000fea000f8e18ff */
[----:B------:R-:W-:Y:S01]  /*84d0*/  @P6 VIADD R0, R0, 0x50 ;  /* 0x0000005000006836 */ /* 0x000fe20000000000 */
[----:B--2---:R-:W1:Y:S04]  /*84e0*/  LDTM.x16 R4, tmem[UR4+0x20] ;  /* 0x00002004000479ee */ /* 0x004e680008240000 */
        /* <DEDUP_REMOVED lines=87> */
.L_x_139:
[----:B------:R-:W-:Y:S05]  /*8a60*/  BSYNC.RECONVERGENT B0 ;  /* 0x0000000000007941 */ /* 0x000fea0003800200 */
.L_x_138:
[----:B------:R-:W-:Y:S01]  /*8a70*/  BAR.SYNC.DEFER_BLOCKING 0x1, 0x80 ;  /* 0x0042000000007b1d */ /* 0x000fe20000010000 */
[----:B------:R-:W-:Y:S01]  /*8a80*/  UIADD3 UR4, UPT, UPT, UR46, 0x1, URZ ;  /* 0x000000012e047890 */ /* 0x000fe2000fffe0ff */
[----:B------:R-:W-:Y:S03]  /*8a90*/  HFMA2 R76, -RZ, RZ, 0, 0 ;  /* 0x00000000ff4c7431 */ /* 0x000fe600000001ff */
        /* <DEDUP_REMOVED lines=19> */
.L_x_143:
[----:B------:R-:W-:Y:S05]  /*8bd0*/  BSYNC B0 ;  /* 0x0000000000007941 */ /* 0x000fea0003800000 */
.L_x_142:
[----:B------:R-:W-:Y:S01]  /*8be0*/  ISETP.NE.AND P0, PT, R75, RZ, PT ;  /* 0x000000ff4b00720c */ /* 0x000fe20003f05270 */
[----:B------:R-:W-:Y:S11]  /*8bf0*/  VIADD R26, R26, 0x1 ;  /* 0x000000011a1a7836 */ /* 0x000ff60000000000 */
[----:B------:R-:W-:Y:S01]  /*8c00*/  @!UPT UIADD3 URZ, UPT, UPT, URZ, URZ, URZ ;  /* 0x000000fffffff290 */ /* 0x000fe2000fffe0ff */
[----:B------:R2:W4:Y:S04]  /*8c10*/  @P0 LDS.128 R44, [R5] ;  /* 0x00000000052c0984 */ /* 0x0005280000000c00 */
[----:B------:R2:W1:Y:S04]  /*8c20*/  @P0 LDS.128 R40, [R4+0x10] ;  /* 0x0000100004280984 */ /* 0x0004680000000c00 */
[----:B------:R2:W1:Y:S04]  /*8c30*/  @P0 LDS.128 R32, [R3+0x20] ;  /* 0x0000200003200984 */ /* 0x0004680000000c00 */
[----:B------:R2:W1:Y:S01]  /*8c40*/  @P0 LDS.128 R36, [R2+0x30] ;  /* 0x0000300002240984 */ /* 0x0004620000000c00 */
[C---:B------:R-:W-:Y:S04]  /*8c50*/  ISETP.NE.AND P0, PT, R26.reuse, 0x4, PT ;  /* 0x000000041a00780c */ /* 0x040fe80003f05270 */
[----:B------:R-:W-:Y:S02]  /*8c60*/  SEL R26, R26, RZ, P0 ;  /* 0x000000ff1a1a7207 */ /* 0x000fe40000000000 */
[----:B------:R-:W-:Y:S02]  /*8c70*/  SEL R76, RZ, 0x1, P0 ;  /* 0x00000001ff4c7807 */ /* 0x000fe40000000000 */
.L_x_141:
[----:B------:R-:W-:Y:S05]  /*8c80*/  BSYNC B1 ;  /* 0x0000000000017941 */ /* 0x000fea0003800000 */
.L_x_140:
        /* <DEDUP_REMOVED lines=21> */
.L_x_145:
        /* <DEDUP_REMOVED lines=79> */
[----:B------:R-:W-:Y:S01]  /*92d0*/  @P6 SHF.L.U32 R2, R76, 0x1f, RZ ;  /* 0x0000001f4c026819 */ /* 0x000fe200000006ff */
        /* <DEDUP_REMOVED lines=18> */
.L_x_147:
[----:B------:R-:W-:Y:S05]  /*9400*/  BSYNC.RECONVERGENT B0 ;  /* 0x0000000000007941 */ /* 0x000fea0003800200 */
.L_x_146:
        /* <DEDUP_REMOVED lines=18> */
[----:B------:R-:W-:Y:S04]  /*9530*/  SHF.L.U32 R6, R76, 0x1f, RZ ;  /* 0x0000001f4c067819 */ /* 0x000fe800000006ff */
[----:B------:R-:W1:Y:S02]  /*9540*/  SYNCS.PHASECHK.TRANS64.TRYWAIT P0, [R0+URZ+0x30], R6 ;  /* 0x00003006000075a7 */ /* 0x000e6400080011ff */
[----:B-1----:R-:W-:Y:S05]  /*9550*/  @!P0 BRA `(.L_x_152) ;  /* 0x0000003400a48947 */ /* 0x002fea0003800000 */
.L_x_151:
[----:B------:R-:W-:Y:S05]  /*9560*/  BSYNC B0 ;  /* 0x0000000000007941 */ /* 0x000fea0003800000 */
.L_x_150:
[----:B------:R-:W-:Y:S01]  /*9570*/  ISETP.NE.AND P0, PT, R75, RZ, PT ;  /* 0x000000ff4b00720c */ /* 0x000fe20003f05270 */
[----:B------:R-:W-:Y:S11]  /*9580*/  VIADD R26, R26, 0x1 ;  /* 0x000000011a1a7836 */ /* 0x000ff60000000000 */
[----:B------:R-:W-:Y:S01]  /*9590*/  @!UPT UIADD3 URZ, UPT, UPT, URZ, URZ, URZ ;  /* 0x000000fffffff290 */ /* 0x000fe2000fffe0ff */
[----:B------:R2:W4:Y:S04]  /*95a0*/  @P0 LDS.128 R44, [R5] ;  /* 0x00000000052c0984 */ /* 0x0005280000000c00 */
[----:B------:R2:W2:Y:S04]  /*95b0*/  @P0 LDS.128 R40, [R4+0x10] ;  /* 0x0000100004280984 */ /* 0x0004a80000000c00 */
[----:B------:R2:W2:Y:S04]  /*95c0*/  @P0 LDS.128 R32, [R3+0x20] ;  /* 0x0000200003200984 */ /* 0x0004a80000000c00 */
[----:B------:R2:W2:Y:S01]  /*95d0*/  @P0 LDS.128 R36, [R2+0x30] ;  /* 0x0000300002240984 */ /* 0x0004a20000000c00 */
[C---:B------:R-:W-:Y:S04]  /*95e0*/  ISETP.NE.AND P0, PT, R26.reuse, 0x4, PT ;  /* 0x000000041a00780c */ /* 0x040fe80003f05270 */
[----:B-1----:R-:W-:Y:S02]  /*95f0*/  SEL R0, RZ, 0x1, P0 ;  /* 0x00000001ff007807 */ /* 0x002fe40000000000 */
[----:B------:R-:W-:Y:S02]  /*9600*/  SEL R26, R26, RZ, P0 ;  /* 0x000000ff1a1a7207 */ /* 0x000fe40000000000 */
[----:B------:R-:W-:Y:S02]  /*9610*/  LOP3.LUT R76, R76, R0, RZ, 0x3c, !PT ;  /* 0x000000004c4c7212 */ /* 0x000fe400078e3cff */
.L_x_149:
[----:B------:R-:W-:Y:S05]  /*9620*/  BSYNC B1 ;  /* 0x0000000000017941 */ /* 0x000fea0003800000 */
.L_x_148:
[----:B------:R-:W-:Y:S05]  /*9630*/  VIADD R0, R25, 0x40 ;  /* 0x0000004019007836 */ /* 0x000fea0000000000 */
[----:B------:R-:W-:Y:S04]  /*9640*/  SHF.R.U32.HI R0, RZ, 0x15, R0 ;  /* 0x00000015ff007819 */ /* 0x000fe80000011600 */
[----:B------:R-:W-:Y:S11]  /*9650*/  LOP3.LUT P0, RZ, R0, 0x3, R53, 0x48, !PT ;  /* 0x0000000300ff7812 */ /* 0x000ff60007804835 */
[----:B------:R-:W-:Y:S02]  /*9660*/  @!UPT UIADD3 URZ, UPT, UPT, URZ, URZ, URZ ;  /* 0x000000fffffff290 */ /* 0x000fe4000fffe0ff */
[----:B------:R-:W-:Y:S05]  /*9670*/  @!P0 BRA `(.L_x_153) ;  /* 0x0000000000408947 */ /* 0x000fea0003800000 */
[----:B------:R-:W5:Y:S01]  /*9680*/  LDCU.64 UR8, c[0x4][0x70] ;  /* 0x01000e00ff0877ac */ /* 0x000f620008000a00 */
[----:B--2---:R-:W-:Y:S01]  /*9690*/  MOV R3, 0x0 ;  /* 0x0000000000037802 */ /* 0x004fe20000000f00 */
[----:B-1----:R-:W-:Y:S02]  /*96a0*/  HFMA2 R12, -RZ, RZ, 0, 5.9604644775390625e-08 ;  /* 0x00000001ff0c7431 */ /* 0x002fe400000001ff */
[----:B------:R-:W-:Y:S02]  /*96b0*/  IMAD.MOV.U32 R8, RZ, RZ, 0x192 ;  /* 0x00000192ff087424 */ /* 0x000fe400078e00ff */
[----:B------:R-:W-:Y:S01]  /*96c0*/  IMAD.MOV.U32 R13, RZ, RZ, RZ ;  /* 0x000000ffff0d7224 */ /* 0x000fe200078e00ff */
[----:B------:R-:W1:Y:S01]  /*96d0*/  LDCU.64 UR6, c[0x4][0x78] ;  /* 0x01000f00ff0677ac */ /* 0x000e620008000a00 */
[----:B------:R-:W2:Y:S01]  /*96e0*/  LDC.64 R2, c[0x4][R3] ;  /* 0x0100000003027b82 */ /* 0x000ea20000000a00 */
[----:B------:R-:W3:Y:S01]  /*96f0*/  LDCU.64 UR4, c[0x4][0x10] ;  /* 0x01000200ff0477ac */ /* 0x000ee20008000a00 */
[----:B-----5:R-:W-:Y:S01]  /*9700*/  MOV R5, UR9 ;  /* 0x0000000900057c02 */ /* 0x020fe20008000f00 */
[----:B------:R-:W-:Y:S01]  /*9710*/  IMAD.U32 R4, RZ, RZ, UR8 ;  /* 0x00000008ff047e24 */ /* 0x000fe2000f8e00ff */
[----:B-1----:R-:W-:Y:S01]  /*9720*/  MOV R7, UR7 ;  /* 0x0000000700077c02 */ /* 0x002fe20008000f00 */
[----:B------:R-:W-:Y:S01]  /*9730*/  IMAD.U32 R6, RZ, RZ, UR6 ;  /* 0x00000006ff067e24 */ /* 0x000fe2000f8e00ff */
[----:B---3--:R-:W-:Y:S01]  /*9740*/  MOV R11, UR5 ;  /* 0x00000005000b7c02 */ /* 0x008fe20008000f00 */
[----:B------:R-:W-:Y:S02]  /*9750*/  IMAD.U32 R10, RZ, RZ, UR4 ;  /* 0x00000004ff0a7e24 */ /* 0x000fe4000f8e00ff */
[----:B------:R-:W-:Y:S07]  /*9760*/  LEPC R20, `(.L_x_153) ;  /* 0x000000001014794e */ /* 0x000fee0000000000 */
[----:B--2-4-:R-:W-:Y:S05]  /*9770*/  CALL.ABS.NOINC R2 ;  /* 0x0000000002007343 */ /* 0x014fea0003c00000 */
.L_x_153:
        /* <DEDUP_REMOVED lines=10> */
[----:B-12---:R-:W1:Y:S04]  /*9820*/  LDTM.x16 R4, tmem[UR4+0x40] ;  /* 0x00004004000479ee */ /* 0x006e680008240000 */
        /* <DEDUP_REMOVED lines=37> */
[----:B------:R1:W-:Y:S01]  /*9a80*/  STS.128 [R65], R28 ;  /* 0x0000001c41007388 */ /* 0x0003e20000000c00 */
        /* <DEDUP_REMOVED lines=40> */
[----:B------:R-:W-:Y:S02]  /*9d10*/  UIADD3 UR4, UPT, UPT, UR43, 0x200, URZ ;  /* 0x000002002b047890 */ /* 0x000fe4000fffe0ff */
[----:B------:R-:W-:Y:S01]  /*9d20*/  UIADD3 UR9, UPT, UPT, UR49, 0x40, URZ ;  /* 0x0000004031097890 */ /* 0x000fe2000fffe0ff */
[----:B------:R-:W-:Y:S01]  /*9d30*/  UMOV UR10, UR50 ;  /* 0x00000032000a7c82 */ /* 0x000fe20008000000 */
[----:B------:R-:W-:Y:S02]  /*9d40*/  UMOV UR11, UR36 ;  /* 0x00000024000b7c82 */ /* 0x000fe40008000000 */
        /* <DEDUP_REMOVED lines=8> */
.L_x_155:
[----:B------:R-:W-:Y:S05]  /*9dd0*/  BSYNC.RECONVERGENT B0 ;  /* 0x0000000000007941 */ /* 0x000fea0003800200 */
.L_x_154:
        /* <DEDUP_REMOVED lines=21> */
.L_x_159:
[----:B------:R-:W-:Y:S05]  /*9f30*/  BSYNC B0 ;  /* 0x0000000000007941 */ /* 0x000fea0003800000 */
.L_x_158:
        /* <DEDUP_REMOVED lines=11> */
.L_x_157:
[----:B------:R-:W-:Y:S05]  /*9ff0*/  BSYNC B1 ;  /* 0x0000000000017941 */ /* 0x000fea0003800000 */
.L_x_156:
        /* <DEDUP_REMOVED lines=21> */
.L_x_161:
        /* <DEDUP_REMOVED lines=98> */
.L_x_163:
[----:B------:R-:W-:Y:S05]  /*a770*/  BSYNC.RECONVERGENT B0 ;  /* 0x0000000000007941 */ /* 0x000fea0003800200 */
.L_x_162:
        /* <DEDUP_REMOVED lines=21> */
.L_x_167:
[----:B------:R-:W-:Y:S05]  /*a8d0*/  BSYNC B0 ;  /* 0x0000000000007941 */ /* 0x000fea0003800000 */
.L_x_166:
        /* <DEDUP_REMOVED lines=11> */
.L_x_165:
[----:B------:R-:W-:Y:S05]  /*a990*/  BSYNC B1 ;  /* 0x0000000000017941 */ /* 0x000fea0003800000 */
.L_x_164:
        /* <DEDUP_REMOVED lines=21> */
.L_x_169:
        /* <DEDUP_REMOVED lines=98> */
.L_x_171:
[----:B------:R-:W-:Y:S05]  /*b110*/  BSYNC.RECONVERGENT B0 ;  /* 0x0000000000007941 */ /* 0x000fea0003800200 */
.L_x_170:
        /* <DEDUP_REMOVED lines=21> */
.L_x_175:
[----:B------:R-:W-:Y:S05]  /*b270*/  BSYNC B0 ;  /* 0x0000000000007941 */ /* 0x000fea0003800000 */
.L_x_174:
[----:B------:R-:W-:Y:S11]  /*b280*/  ISETP.NE.AND P0, PT, R75, RZ, PT ;  /* 0x000000ff4b00720c */ /* 0x000ff60003f05270 */
[----:B------:R-:W-:Y:S02]  /*b290*/  @!UPT UIADD3 URZ, UPT, UPT, URZ, URZ, URZ ;  /* 0x000000fffffff290 */ /* 0x000fe4000fffe0ff */
[----:B------:R2:W4:Y:S04]  /*b2a0*/  @P0 LDS.128 R44, [R4] ;  /* 0x00000000042c0984 */ /* 0x0005280000000c00 */
[----:B------:R2:W1:Y:S04]  /*b2b0*/  @P0 LDS.128 R40, [R3+0x10] ;  /* 0x0000100003280984 */ /* 0x0004680000000c00 */
[----:B------:R2:W1:Y:S04]  /*b2c0*/  @P0 LDS.128 R32, [R2+0x20] ;  /* 0x0000200002200984 */ /* 0x0004680000000c00 */
[----:B------:R2:W1:Y:S02]  /*b2d0*/  @P0 LDS.128 R36, [R26+0x30] ;  /* 0x000030001a240984 */ /* 0x0004640000000c00 */
.L_x_173:
[----:B------:R-:W-:Y:S05]  /*b2e0*/  BSYNC B1 ;  /* 0x0000000000017941 */ /* 0x000fea0003800000 */
.L_x_172:
        /* <DEDUP_REMOVED lines=21> */
.L_x_177:
[----:B------:R-:W-:Y:S01]  /*b440*/  ISETP.NE.AND P0, PT, R67, RZ, PT ;  /* 0x000000ff4300720c */ /* 0x000fe20003f05270 */
[----:B------:R-:W-:Y:S05]  /*b450*/  WARPSYNC.ALL ;  /* 0x0000000000007948 */ /* 0x000fea0003800000 */
[----:B------:R-:W-:Y:S01]  /*b460*/  R2UR UR4, R25 ;  /* 0x00000000190472ca */ /* 0x000fe200000e0000 */
[----:B------:R-:W-:Y:S01]  /*b470*/  VIADD R73, R73, 0xc0 ;  /* 0x000000c049497836 */ /* 0x000fe20000000000 */
[----:B----4-:R-:W-:Y:S01]  /*b480*/  LOP3.LUT R0, R44, 0xffffe000, RZ, 0xc0, !PT ;  /* 0xffffe0002c007812 */ /* 0x010fe200078ec0ff */
[----:B------:R-:W-:Y:S01]  /*b490*/  BSSY.RECONVERGENT B0, `(.L_x_178) ;  /* 0x0000059000007945 */ /* 0x000fe20003800200 */
[----:B--2---:R-:W-:Y:S02]  /*b4a0*/  LOP3.LUT R2, R45, 0xffffe000, RZ, 0xc0, !PT ;  /* 0xffffe0002d027812 */ /* 0x004fe400078ec0ff */
[----:B------:R-:W-:Y:S02]  /*b4b0*/  LOP3.LUT R3, R46, 0xffffe000, RZ, 0xc0, !PT ;  /* 0xffffe0002e037812 */ /* 0x000fe400078ec0ff */
[----:B------:R-:W-:Y:S02]  /*b4c0*/  LOP3.LUT R20, R47, 0xffffe000, RZ, 0xc0, !PT ;  /* 0xffffe0002f147812 */ /* 0x000fe400078ec0ff */
[----:B------:R-:W-:Y:S02]  /*b4d0*/  LOP3.LUT R21, R40, 0xffffe000, RZ, 0xc0, !PT ;  /* 0xffffe00028157812 */ /* 0x000fe400078ec0ff */
[----:B------:R-:W-:Y:S01]  /*b4e0*/  LOP3.LUT R25, R41, 0xffffe000, RZ, 0xc0, !PT ;  /* 0xffffe00029197812 */ /* 0x000fe200078ec0ff */
[----:B------:R-:W1:Y:S01]  /*b4f0*/  LDTM.x16 R4, tmem[UR4+0x70] ;  /* 0x00007004000479ee */ /* 0x000e620008240000 */
[----:B------:R-:W-:Y:S01]  /*b500*/  LOP3.LUT R26, R42, 0xffffe000, RZ, 0xc0, !PT ;  /* 0xffffe0002a1a7812 */ /* 0x000fe200078ec0ff */
[----:B------:R-:W-:Y:S01]  /*b510*/  NOP ;  /* 0x0000000000007918 */ /* 0x000fe20000000000 */
[----:B------:R-:W-:Y:S02]  /*b520*/  LOP3.LUT R28, R43, 0xffffe000, RZ, 0xc0, !PT ;  /* 0xffffe0002b1c7812 */ /* 0x000fe400078ec0ff */
[----:B------:R-:W-:Y:S02]  /*b530*/  LOP3.LUT R73, R73, 0xfefffff8, RZ, 0xc0, !PT ;  /* 0xfefffff849497812 */ /* 0x000fe400078ec0ff */
[----:B------:R-:W-:Y:S02]  /*b540*/  LOP3.LUT R29, R32, 0xffffe000, RZ, 0xc0, !PT ;  /* 0xffffe000201d7812 */ /* 0x000fe400078ec0ff */
[----:B------:R-:W-:Y:S01]  /*b550*/  LOP3.LUT R30, R33, 0xffffe000, RZ, 0xc0, !PT ;  /* 0xffffe000211e7812 */ /* 0x000fe200078ec0ff */
[----:B-1----:R1:W-:Y:S01]  /*b560*/  SYNCS.ARRIVE.TRANS64.RED.A1T0 RZ, [R73+URZ], RZ ;  /* 0x000000ff49ff79a7 */ /* 0x0023e200081004ff */
[----:B------:R-:W-:Y:S02]  /*b570*/  LOP3.LUT R31, R34, 0xffffe000, RZ, 0xc0, !PT ;  /* 0xffffe000221f7812 */ /* 0x000fe400078ec0ff */
[----:B------:R-:W-:Y:S02]  /*b580*/  LOP3.LUT R32, R35, 0xffffe000, RZ, 0xc0, !PT ;  /* 0xffffe00023207812 */ /* 0x000fe400078ec0ff */
[----:B------:R-:W-:Y:S02]  /*b590*/  LOP3.LUT R33, R36, 0xffffe000, RZ, 0xc0, !PT ;  /* 0xffffe00024217812 */ /* 0x000fe400078ec0ff */
[----:B------:R-:W-:Y:S02]  /*b5a0*/  LOP3.LUT R34, R37, 0xffffe000, RZ, 0xc0, !PT ;  /* 0xffffe00025227812 */ /* 0x000fe400078ec0ff */
[----:B------:R-:W-:Y:S02]  /*b5b0*/  LOP3.LUT R35, R38, 0xffffe000, RZ, 0xc0, !PT ;  /* 0xffffe00026237812 */ /* 0x000fe400078ec0ff */
[----:B------:R-:W-:Y:S01]  /*b5c0*/  LOP3.LUT R36, R39, 0xffffe000, RZ, 0xc0, !PT ;  /* 0xffffe00027247812 */ /* 0x000fe200078ec0ff */
[C---:B------:R-:W-:Y:S01]  /*b5d0*/  FMUL R4, R24.reuse, R4 ;  /* 0x0000000418047220 */ /* 0x040fe20000400000 */
[C---:B------:R-:W-:Y:S01]  /*b5e0*/  FMUL R5, R24.reuse, R5 ;  /* 0x0000000518057220 */ /* 0x040fe20000400000 */
[C---:B------:R-:W-:Y:S01]  /*b5f0*/  FMUL R6, R24.reuse, R6 ;  /* 0x0000000618067220 */ /* 0x040fe20000400000 */
[C---:B------:R-:W-:Y:S01]  /*b600*/  FMUL R7, R24.reuse, R7 ;  /* 0x0000000718077220 */ /* 0x040fe20000400000 */
[C---:B------:R-:W-:Y:S01]  /*b610*/  FFMA R4, R27.reuse, R0, R4 ;  /* 0x000000001b047223 */ /* 0x040fe20000000004 */
[C---:B------:R-:W-:Y:S01]  /*b620*/  FFMA R5, R27.reuse, R2, R5 ;  /* 0x000000021b057223 */ /* 0x040fe20000000005 */
[C---:B------:R-:W-:Y:S01]  /*b630*/  FFMA R6, R27.reuse, R3, R6 ;  /* 0x000000031b067223 */ /* 0x040fe20000000006 */
[C---:B------:R-:W-:Y:S01]  /*b640*/  FFMA R7, R27.reuse, R20, R7 ;  /* 0x000000141b077223 */ /* 0x040fe20000000007 */
[C---:B------:R-:W-:Y:S01]  /*b650*/  FMUL R8, R24.reuse, R8 ;  /* 0x0000000818087220 */ /* 0x040fe20000400000 */
[C---:B------:R-:W-:Y:S01]  /*b660*/  FMUL R9, R24.reuse, R9 ;  /* 0x0000000918097220 */ /* 0x040fe20000400000 */
[C---:B------:R-:W-:Y:S01]  /*b670*/  FMUL R10, R24.reuse, R10 ;  /* 0x0000000a180a7220 */ /* 0x040fe20000400000 */
[C---:B------:R-:W-:Y:S01]  /*b680*/  FMUL R11, R24.reuse, R11 ;  /* 0x0000000b180b7220 */ /* 0x040fe20000400000 */
[----:B------:R-:W-:Y:S01]  /*b690*/  F2FP.TF32.F32.PACK_B R4, R4 ;  /* 0x00000004ff04723e */ /* 0x000fe200024050ff */
[C---:B------:R-:W-:Y:S01]  /*b6a0*/  FFMA R8, R27.reuse, R21, R8 ;  /* 0x000000151b087223 */ /* 0x040fe20000000008 */
[----:B------:R-:W-:Y:S01]  /*b6b0*/  F2FP.TF32.F32.PACK_B R5, R5 ;  /* 0x00000005ff05723e */ /* 0x000fe200024050ff */
[C---:B------:R-:W-:Y:S01]  /*b6c0*/  FFMA R9, R27.reuse, R25, R9 ;  /* 0x000000191b097223 */ /* 0x040fe20000000009 */
[----:B------:R-:W-:Y:S01]  /*b6d0*/  F2FP.TF32.F32.PACK_B R6, R6 ;  /* 0x00000006ff06723e */ /* 0x000fe200024050ff */
[C---:B------:R-:W-:Y:S01]  /*b6e0*/  FFMA R10, R27.reuse, R26, R10 ;  /* 0x0000001a1b0a7223 */ /* 0x040fe2000000000a */
[----:B------:R-:W-:Y:S01]  /*b6f0*/  F2FP.TF32.F32.PACK_B R7, R7 ;  /* 0x00000007ff07723e */ /* 0x000fe200024050ff */
[C---:B------:R-:W-:Y:S01]  /*b700*/  FFMA R11, R27.reuse, R28, R11 ;  /* 0x0000001c1b0b7223 */ /* 0x040fe2000000000b */
[C---:B------:R-:W-:Y:S01]  /*b710*/  FMUL R12, R24.reuse, R12 ;  /* 0x0000000c180c7220 */ /* 0x040fe20000400000 */
[----:B------:R-:W-:Y:S01]  /*b720*/  F2FP.TF32.F32.PACK_B R8, R8 ;  /* 0x00000008ff08723e */ /* 0x000fe200024050ff */
[C---:B------:R-:W-:Y:S01]  /*b730*/  FMUL R13, R24.reuse, R13 ;  /* 0x0000000d180d7220 */ /* 0x040fe20000400000 */
[----:B------:R1:W-:Y:S01]  /*b740*/  STS.128 [R65+0x6000], R4 ;  /* 0x0060000441007388 */ /* 0x0003e20000000c00 */
        /* <DEDUP_REMOVED lines=8> */
[C---:B------:R-:W-:Y:S01]  /*b7d0*/  FFMA R15, R27.reuse, R32, R15 ;  /* 0x000000201b0f7223 */ /* 0x040fe2000000000f */
[C---:B------:R-:W-:Y:S01]  /*b7e0*/  FMUL R16, R24.reuse, R16 ;  /* 0x0000001018107220 */ /* 0x040fe20000400000 */
[----:B------:R-:W-:Y:S01]  /*b7f0*/  F2FP.TF32.F32.PACK_B R12, R12 ;  /* 0x0000000cff0c723e */ /* 0x000fe200024050ff */
[----:B------:R1:W-:Y:S01]  /*b800*/  STS.128 [R64+0x6010], R8 ;  /* 0x0060100840007388 */ /* 0x0003e20000000c00 */
[C---:B------:R-:W-:Y:S01]  /*b810*/  FMUL R17, R24.reuse, R17 ;  /* 0x0000001118117220 */ /* 0x040fe20000400000 */
[C---:B------:R-:W-:Y:S01]  /*b820*/  FMUL R18, R24.reuse, R18 ;  /* 0x0000001218127220 */ /* 0x040fe20000400000 */
[----:B------:R-:W-:Y:S01]  /*b830*/  FMUL R19, R24, R19 ;  /* 0x0000001318137220 */ /* 0x000fe20000400000 */
[----:B------:R-:W-:Y:S01]  /*b840*/  F2FP.TF32.F32.PACK_B R13, R13 ;  /* 0x0000000dff0d723e */ /* 0x000fe200024050ff */
[C---:B------:R-:W-:Y:S01]  /*b850*/  FFMA R16, R27.reuse, R33, R16 ;  /* 0x000000211b107223 */ /* 0x040fe20000000010 */
[----:B------:R-:W-:Y:S01]  /*b860*/  F2FP.TF32.F32.PACK_B R14, R14 ;  /* 0x0000000eff0e723e */ /* 0x000fe200024050ff */
[C---:B------:R-:W-:Y:S01]  /*b870*/  FFMA R17, R27.reuse, R34, R17 ;  /* 0x000000221b117223 */ /* 0x040fe20000000011 */
[----:B------:R-:W-:Y:S01]  /*b880*/  F2FP.TF32.F32.PACK_B R15, R15 ;  /* 0x0000000fff0f723e */ /* 0x000fe200024050ff */
[C---:B------:R-:W-:Y:S01]  /*b890*/  FFMA R18, R27.reuse, R35, R18 ;  /* 0x000000231b127223 */ /* 0x040fe20000000012 */
[----:B------:R-:W-:Y:S01]  /*b8a0*/  FFMA R19, R27, R36, R19 ;  /* 0x000000241b137223 */ /* 0x000fe20000000013 */
[----:B------:R-:W-:Y:S02]  /*b8b0*/  F2FP.TF32.F32.PACK_B R16, R16 ;  /* 0x00000010ff10723e */ /* 0x000fe400024050ff */
[----:B------:R1:W-:Y:S01]  /*b8c0*/  STS.128 [R63+0x6020], R12 ;  /* 0x0060200c3f007388 */ /* 0x0003e20000000c00 */
[----:B------:R-:W-:Y:S02]  /*b8d0*/  F2FP.TF32.F32.PACK_B R17, R17 ;  /* 0x00000011ff11723e */ /* 0x000fe400024050ff */
        /* <DEDUP_REMOVED lines=20> */
.L_x_179:
[----:B------:R-:W-:Y:S05]  /*ba20*/  BSYNC.RECONVERGENT B0 ;  /* 0x0000000000007941 */ /* 0x000fea0003800200 */
.L_x_178:
[----:B------:R-:W-:Y:S01]  /*ba30*/  BAR.SYNC.DEFER_BLOCKING 0x1, 0x80 ;  /* 0x0042000000007b1d */ /* 0x000fe20000010000 */
[----:B------:R-:W-:Y:S01]  /*ba40*/  UISETP.NE.AND UP0, UPT, UR53, -0x8, UPT ;  /* 0xfffffff83500788c */ /* 0x000fe2000bf05270 */
[----:B------:R-:W-:Y:S08]  /*ba50*/  IADD3 R22, PT, PT, R22, 0x1, RZ ;  /* 0x0000000116167810 */ /* 0x000ff00007ffe0ff */
[----:B------:R-:W-:Y:S05]  /*ba60*/  BRA.U !UP0, `(.L_x_180) ;  /* 0x0000000108287547 */ /* 0x000fea000b800000 */
[----:B------:R-:W-:Y:S01]  /*ba70*/  ISETP.NE.AND P0, PT, R72, RZ, PT ;  /* 0x000000ff4800720c */ /* 0x000fe20003f05270 */
[----:B------:R-:W-:Y:S01]  /*ba80*/  IMAD.U32 R2, RZ, RZ, UR47 ;  /* 0x0000002fff027e24 */ /* 0x000fe2000f8e00ff */
[----:B------:R-:W-:Y:S01]  /*ba90*/  UIADD3 UR4, UPT, UPT, UR47, 0x1, URZ ;  /* 0x000000012f047890 */ /* 0x000fe2000fffe0ff */
[----:B------:R-:W-:Y:S03]  /*baa0*/  IMAD.U32 R0, RZ, RZ, UR52 ;  /* 0x00000034ff007e24 */ /* 0x000fe6000f8e00ff */
[----:B------:R-:W-:Y:S04]  /*bab0*/  UISETP.NE.AND UP0, UPT, UR4, 0x4, UPT ;  /* 0x000000040400788c */ /* 0x000fe8000bf05270 */
[----:B------:R-:W-:Y:S03]  /*bac0*/  USEL UR47, UR4, URZ, UP0 ;  /* 0x000000ff042f7287 */ /* 0x000fe60008000000 */
[----:B------:R-:W-:Y:S05]  /*bad0*/  @P0 LEA R2, R2, UR43, 0x3 ;  /* 0x0000002b02020c11 */ /* 0x000fea000f8e18ff */
[----:B------:R-:W-:Y:S05]  /*bae0*/  @P0 VIADD R2, R2, 0x50 ;  /* 0x0000005002020836 */ /* 0x000fea0000000000 */
[----:B------:R-:W-:Y:S04]  /*baf0*/  @P0 PRMT R0, R0, 0x654, R2 ;  /* 0x0000065400000816 */ /* 0x000fe80000000002 */
[----:B------:R2:W-:Y:S03]  /*bb00*/  @P0 SYNCS.ARRIVE.TRANS64.RED.A1T0 RZ, [R0+URZ], RZ ;  /* 0x000000ff00ff09a7 */ /* 0x0005e600081004ff */
.L_x_180:
[----:B------:R-:W-:Y:S01]  /*bb10*/  R2UR UR6, R71 ;  /* 0x00000000470672ca */ /* 0x000fe200000e0000 */
[----:B------:R-:W-:Y:S01]  /*bb20*/  UIADD3 UR53, UPT, UPT, UR53, 0x8, URZ ;  /* 0x0000000835357890 */ /* 0x000fe2000fffe0ff */
[----:B------:R-:W-:Y:S02]  /*bb30*/  R2UR UR5, R54 ;  /* 0x00000000360572ca */ /* 0x000fe400000e0000 */
[----:B------:R-:W-:Y:S02]  /*bb40*/  R2UR UR4, R55 ;  /* 0x00000000370472ca */ /* 0x000fe400000e0000 */
[----:B------:R-:W-:Y:S02]  /*bb50*/  R2UR UR36, R70 ;  /* 0x00000000462472ca */ /* 0x000fe400000e0000 */
[----:B------:R-:W-:Y:S02]  /*bb60*/  ISETP.NE.AND P0, PT, R59, 0x2, PT ;  /* 0x000000023b00780c */ /* 0x000fe40003f05270 */
[----:B------:R-:W-:Y:S02]  /*bb70*/  ISETP.NE.AND P1, PT, R22, 0x4, PT ;  /* 0x000000041600780c */ /* 0x000fe40003f25270 */
[----:B------:R-:W-:Y:S01]  /*bb80*/  SEL R2, RZ, 0x1, P0 ;  /* 0x00000001ff027807 */ /* 0x000fe20000000000 */
[----:B------:R-:W-:Y:S01]  /*bb90*/  UISETP.NE.AND UP0, UPT, UR6, URZ, UPT ;  /* 0x000000ff0600728c */ /* 0x000fe2000bf05270 */
[----:B--2---:R-:W-:Y:S01]  /*bba0*/  SEL R0, RZ, 0x1, P1 ;  /* 0x00000001ff007807 */ /* 0x004fe20000800000 */
[----:B------:R-:W-:Y:S01]  /*bbb0*/  UIADD3 UR20, UPT, UPT, UR37, UR5, URZ ;  /* 0x0000000525147290 */ /* 0x000fe2000fffe0ff */
[----:B------:R-:W-:Y:S01]  /*bbc0*/  LOP3.LUT R61, R61, R2, RZ, 0x3c, !PT ;  /* 0x000000023d3d7212 */ /* 0x000fe200078e3cff */
[----:B------:R-:W-:Y:S01]  /*bbd0*/  UIADD3 UR16, UPT, UPT, UR38, UR4, URZ ;  /* 0x0000000426107290 */ /* 0x000fe2000fffe0ff */
[----:B------:R-:W-:Y:S02]  /*bbe0*/  LOP3.LUT R62, R62, R0, RZ, 0x3c, !PT ;  /* 0x000000003e3e7212 */ /* 0x000fe400078e3cff */
[----:B------:R-:W-:Y:S02]  /*bbf0*/  SEL R59, R59, RZ, P0 ;  /* 0x000000ff3b3b7207 */ /* 0x000fe40000000000 */
[----:B------:R-:W-:Y:S01]  /*bc00*/  SEL R22, R22, RZ, P1 ;  /* 0x000000ff16167207 */ /* 0x000fe20000800000 */
[----:B------:R-:W-:Y:S06]  /*bc10*/  BRA.U UP0, `(.L_x_181) ;  /* 0xffffffa500347547 */ /* 0x000fec000b83ffff */
[----:B------:R-:W-:-:S13]  /*bc20*/  R2UR UR4, R56 ;  /* 0x00000000380472ca */ /* 0x000fda00000e0000 */
[----:B------:R-:W-:-:S09]  /*bc30*/  UISETP.NE.AND UP0, UPT, UR4, URZ, UPT ;  /* 0x000000ff0400728c */ /* 0x000fd2000bf05270 */
[----:B------:R-:W-:Y:S05]  /*bc40*/  BRA.U !UP0, `(.L_x_182) ;  /* 0x0000000108487547 */ /* 0x000fea000b800000 */
[----:B------:R-:W2:Y:S02]  /*bc50*/  LDCU.64 UR4, c[0x0][0x890] ;  /* 0x00011200ff0477ac */ /* 0x000ea40008000a00 */
[----:B--2---:R-:W-:-:S04]  /*bc60*/  UISETP.NE.U32.AND UP0, UPT, UR4, URZ, UPT ;  /* 0x000000ff0400728c */ /* 0x004fc8000bf05070 */
[----:B------:R-:W-:-:S09]  /*bc70*/  UISETP.NE.AND.EX UP0, UPT, UR5, URZ, UPT, UP0 ;  /* 0x000000ff0500728c */ /* 0x000fd2000bf05300 */
[----:B------:R-:W-:Y:S05]  /*bc80*/  BRA.U UP0, `(.L_x_183) ;  /* 0x00000001000c7547 */ /* 0x000fea000b800000 */
[----:B------:R-:W-:-:S13]  /*bc90*/  FSETP.NEU.AND P0, PT, R27, RZ, PT ;  /* 0x000000ff1b00720b */ /* 0x000fda0003f0d000 */
[----:B------:R-:W-:Y:S05]  /*bca0*/  @!P0 EXIT ;  /* 0x000000000000894d */ /* 0x000fea0003800000 */
[----:B------:R-:W-:Y:S05]  /*bcb0*/  BRA `(.L_x_182) ;  /* 0x00000000002c7947 */ /* 0x000fea0003800000 */
.L_x_183:
[----:B------:R-:W-:Y:S01]  /*bcc0*/  ISETP.NE.AND P0, PT, R58, RZ, PT ;  /* 0x000000ff3a00720c */ /* 0x000fe20003f05270 */
[----:B------:R-:W-:-:S12]  /*bcd0*/  BSSY.RECONVERGENT B0, `(.L_x_182) ;  /* 0x0000009000007945 */ /* 0x000fd80003800200 */
[----:B------:R-:W-:Y:S05]  /*bce0*/  @P0 BRA `(.L_x_184) ;  /* 0x0000000000140947 */ /* 0x000fea0003800000 */
[----:B------:R-:W2:Y:S02]  /*bcf0*/  LDCU.64 UR4, c[0x0][0x888] ;  /* 0x00011100ff0477ac */ /* 0x000ea40008000a00 */
[----:B--2---:R-:W-:-:S04]  /*bd00*/  ISETP.NE.U32.AND P0, PT, RZ, UR4, PT ;  /* 0x00000004ff007c0c */ /* 0x004fc8000bf05070 */
[----:B------:R-:W-:-:S13]  /*bd10*/  ISETP.NE.AND.EX P0, PT, RZ, UR5, PT, P0 ;  /* 0x00000005ff007c0c */ /* 0x000fda000bf05300 */
[----:B------:R-:W-:Y:S05]  /*bd20*/  @!P0 EXIT ;  /* 0x000000000000894d */ /* 0x000fea0003800000 */
[----:B------:R-:W-:Y:S05]  /*bd30*/  BRA `(.L_x_185) ;  /* 0x0000000000087947 */ /* 0x000fea0003800000 */
.L_x_184:
[----:B------:R-:W-:-:S13]  /*bd40*/  FSETP.NEU.AND P0, PT, R27, RZ, PT ;  /* 0x000000ff1b00720b */ /* 0x000fda0003f0d000 */
[----:B------:R-:W-:Y:S05]  /*bd50*/  @!P0 EXIT ;  /* 0x000000000000894d */ /* 0x000fea0003800000 */
.L_x_185:
[----:B------:R-:W-:Y:S05]  /*bd60*/  BSYNC.RECONVERGENT B0 ;  /* 0x0000000000007941 */ /* 0x000fea0003800200 */
.L_x_182:
[----:B------:R-:W-:Y:S01]  /*bd70*/  ULEA UR4, UR47, UR43, 0x3 ;  /* 0x0000002b2f047291 */ /* 0x000fe2000f8e18ff */
[----:B------:R-:W-:-:S04]  /*bd80*/  DEPBAR.LE SB0, 0x0 ;  /* 0x000080000000791a */ /* 0x000fc80000000000 */
[----:B------:R-:W-:-:S04]  /*bd90*/  UIADD3 UR4, UPT, UPT, UR4, 0x50, URZ ;  /* 0x0000005004047890 */ /* 0x000fc8000fffe0ff */
[----:B------:R-:W-:-:S09]  /*bda0*/  UPRMT UR4, UR52, 0x654, UR4 ;  /* 0x0000065434047896 */ /* 0x000fd20008000004 */
[----:B------:R-:W-:Y:S01]  /*bdb0*/  SYNCS.ARRIVE.TRANS64.RED.A1T0 RZ, [UR4], RZ ;  /* 0x000000ffffff79a7 */ /* 0x000fe20008100404 */
[----:B------:R-:W-:Y:S05]  /*bdc0*/  EXIT ;  /* 0x000000000000794d */ /* 0x000fea0003800000 */
.L_x_24:
[----:B--2---:R2:W3:Y:S02]  /*bdd0*/  SYNCS.PHASECHK.TRANS64.TRYWAIT P0, [R0+URZ+0xf0], R2 ;  /* 0x0000f002000075a7 */ /* 0x0044e400080011ff */
[----:B---3--:R-:W-:Y:S05]  /*bde0*/  @!P0 NANOSLEEP.SYNCS 0x989680 ;  /* 0x009896800000895d */ /* 0x008fea0003900000 */
[----:B------:R-:W3:Y:S02]  /*bdf0*/  @!P0 SYNCS.PHASECHK.TRANS64 P0, [R0+URZ+0xf0], R2 ;  /* 0x0000f002000085a7 */ /* 0x000ee400080010ff */
[----:B---3--:R-:W-:Y:S05]  /*be00*/  @!P0 BRA `(.L_x_24) ;  /* 0xfffffffc00f08947 */ /* 0x008fea000383ffff */
[----:B------:R-:W-:Y:S05]  /*be10*/  BRA `(.L_x_186) ;  /* 0xffffff5c000c7947 */ /* 0x000fea000383ffff */
.L_x_27:
[----:B-1----:R-:W-:-:S07]  /*be20*/  MOV R0, UR33 ;  /* 0x0000002100007c02 */ /* 0x002fce0008000f00 */
.L_x_187:
[----:B-1----:R1:W2:Y:S02]  /*be30*/  SYNCS.PHASECHK.TRANS64.TRYWAIT P0, [R0+URZ+0x18], R3 ;  /* 0x00001803000075a7 */ /* 0x0022a400080011ff */
[----:B--2---:R-:W-:Y:S05]  /*be40*/  @!P0 NANOSLEEP.SYNCS 0x989680 ;  /* 0x009896800000895d */ /* 0x004fea0003900000 */
[----:B------:R-:W2:Y:S02]  /*be50*/  @!P0 SYNCS.PHASECHK.TRANS64 P0, [R0+URZ+0x18], R3 ;  /* 0x00001803000085a7 */ /* 0x000ea400080010ff */
[----:B--2---:R-:W-:Y:S05]  /*be60*/  @!P0 BRA `(.L_x_187) ;  /* 0xfffffffc00f08947 */ /* 0x004fea000383ffff */
[----:B------:R-:W-:Y:S05]  /*be70*/  BRA `(.L_x_26) ;  /* 0xffffff5c00647947 */ /* 0x000fea000383ffff */
.L_x_34:
[----:B-1----:R-:W-:-:S07]  /*be80*/  MOV R0, UR7 ;  /* 0x0000000700007c02 */ /* 0x002fce0008000f00 */
.L_x_188:
[----:B-1----:R1:W2:Y:S02]  /*be90*/  SYNCS.PHASECHK.TRANS64.TRYWAIT P0, [R0+URZ+0x18], R3 ;  /* 0x00001803000075a7 */ /* 0x0022a400080011ff */
[----:B--2---:R-:W-:Y:S05]  /*bea0*/  @!P0 NANOSLEEP.SYNCS 0x989680 ;  /* 0x009896800000895d */ /* 0x004fea0003900000 */
[----:B------:R-:W2:Y:S02]  /*beb0*/  @!P0 SYNCS.PHASECHK.TRANS64 P0, [R0+URZ+0x18], R3 ;  /* 0x00001803000085a7 */ /* 0x000ea400080010ff */
[----:B--2---:R-:W-:Y:S05]  /*bec0*/  @!P0 BRA `(.L_x_188) ;  /* 0xfffffffc00f08947 */ /* 0x004fea000383ffff */
[----:B------:R-:W-:Y:S05]  /*bed0*/  BRA `(.L_x_33) ;  /* 0xffffff6000587947 */ /* 0x000fea000383ffff */
.L_x_41:
[----:B-1----:R1:W2:Y:S02]  /*bee0*/  SYNCS.PHASECHK.TRANS64.TRYWAIT P0, [R3+URZ+0x80], R0 ;  /* 0x00008000030075a7 */ /* 0x0022a400080011ff */
[----:B--2---:R-:W-:Y:S05]  /*bef0*/  @!P0 NANOSLEEP.SYNCS 0x989680 ;  /* 0x009896800000895d */ /* 0x004fea0003900000 */
[----:B------:R-:W2:Y:S02]  /*bf00*/  @!P0 SYNCS.PHASECHK.TRANS64 P0, [R3+URZ+0x80], R0 ;  /* 0x00008000030085a7 */ /* 0x000ea400080010ff */
[----:B--2---:R-:W-:Y:S05]  /*bf10*/  @!P0 BRA `(.L_x_41) ;  /* 0xfffffffc00f08947 */ /* 0x004fea000383ffff */
[----:B------:R-:W-:Y:S05]  /*bf20*/  BRA `(.L_x_189) ;  /* 0xffffff6400407947 */ /* 0x000fea000383ffff */
.L_x_45:
[----:B------:R-:W-:-:S07]  /*bf30*/  MOV R0, UR4 ;  /* 0x0000000400007c02 */ /* 0x000fce0008000f00 */
.L_x_190:
[----:B-1----:R1:W2:Y:S02]  /*bf40*/  SYNCS.PHASECHK.TRANS64.TRYWAIT P0, [R0+URZ], R2 ;  /* 0x00000002000075a7 */ /* 0x0022a400080011ff */
[----:B--2---:R-:W-:Y:S05]  /*bf50*/  @!P0 NANOSLEEP.SYNCS 0x989680 ;  /* 0x009896800000895d */ /* 0x004fea0003900000 */
[----:B------:R-:W2:Y:S02]  /*bf60*/  @!P0 SYNCS.PHASECHK.TRANS64 P0, [R0+URZ], R2 ;  /* 0x00000002000085a7 */ /* 0x000ea400080010ff */
[----:B--2---:R-:W-:Y:S05]  /*bf70*/  @!P0 BRA `(.L_x_190) ;  /* 0xfffffffc00f08947 */ /* 0x004fea000383ffff */
[----:B------:R-:W-:Y:S05]  /*bf80*/  BRA `(.L_x_191) ;  /* 0xffffff6800ec7947 */ /* 0x000fea000383ffff */
.L_x_46:
[----:B------:R-:W-:-:S07]  /*bf90*/  MOV R0, UR5 ;  /* 0x0000000500007c02 */ /* 0x000fce0008000f00 */
.L_x_192:
[----:B-1----:R1:W2:Y:S02]  /*bfa0*/  SYNCS.PHASECHK.TRANS64.TRYWAIT P0, [R0+URZ], R2 ;  /* 0x00000002000075a7 */ /* 0x0022a400080011ff */
[----:B--2---:R-:W-:Y:S05]  /*bfb0*/  @!P0 NANOSLEEP.SYNCS 0x989680 ;  /* 0x009896800000895d */ /* 0x004fea0003900000 */
[----:B------:R-:W2:Y:S02]  /*bfc0*/  @!P0 SYNCS.PHASECHK.TRANS64 P0, [R0+URZ], R2 ;  /* 0x00000002000085a7 */ /* 0x000ea400080010ff */
[----:B--2---:R-:W-:Y:S05]  /*bfd0*/  @!P0 BRA `(.L_x_192) ;  /* 0xfffffffc00f08947 */ /* 0x004fea000383ffff */
[----:B------:R-:W-:Y:S05]  /*bfe0*/  BRA `(.L_x_193) ;  /* 0xffffff6800f87947 */ /* 0x000fea000383ffff */
.L_x_49:
[----:B-1----:R1:W2:Y:S02]  /*bff0*/  SYNCS.PHASECHK.TRANS64.TRYWAIT P0, [R0+URZ+0xe0], R4 ;  /* 0x0000e004000075a7 */ /* 0x0022a400080011ff */
[----:B--2---:R-:W-:Y:S05]  /*c000*/  @!P0 NANOSLEEP.SYNCS 0x989680 ;  /* 0x009896800000895d */ /* 0x004fea0003900000 */
[----:B------:R-:W2:Y:S02]  /*c010*/  @!P0 SYNCS.PHASECHK.TRANS64 P0, [R0+URZ+0xe0], R4 ;  /* 0x0000e004000085a7 */ /* 0x000ea400080010ff */
[----:B--2---:R-:W-:Y:S05]  /*c020*/  @!P0 BRA `(.L_x_49) ;  /* 0xfffffffc00f08947 */ /* 0x004fea000383ffff */
[----:B------:R-:W-:Y:S05]  /*c030*/  BRA `(.L_x_194) ;  /* 0xffffff6c00547947 */ /* 0x000fea000383ffff */
.L_x_50:
[----:B------:R-:W-:-:S07]  /*c040*/  MOV R0, UR4 ;  /* 0x0000000400007c02 */ /* 0x000fce0008000f00 */
.L_x_195:
[----:B-1----:R1:W2:Y:S02]  /*c050*/  SYNCS.PHASECHK.TRANS64.TRYWAIT P0, [R0+URZ+0x90], R5 ;  /* 0x00009005000075a7 */ /* 0x0022a400080011ff */
[----:B--2---:R-:W-:Y:S05]  /*c060*/  @!P0 NANOSLEEP.SYNCS 0x989680 ;  /* 0x009896800000895d */ /* 0x004fea0003900000 */
[----:B------:R-:W2:Y:S02]  /*c070*/  @!P0 SYNCS.PHASECHK.TRANS64 P0, [R0+URZ+0x90], R5 ;  /* 0x00009005000085a7 */ /* 0x000ea400080010ff */
[----:B--2---:R-:W-:Y:S05]  /*c080*/  @!P0 BRA `(.L_x_195) ;  /* 0xfffffffc00f08947 */ /* 0x004fea000383ffff */
[----:B------:R-:W-:Y:S05]  /*c090*/  BRA `(.L_x_196) ;  /* 0xffffff6c00647947 */ /* 0x000fea000383ffff */
.L_x_51:
[----:B-1----:R1:W2:Y:S02]  /*c0a0*/  SYNCS.PHASECHK.TRANS64.TRYWAIT P1, [R0+URZ+0x80], R4 ;  /* 0x00008004000075a7 */ /* 0x0022a400080211ff */
[----:B--2---:R-:W-:Y:S05]  /*c0b0*/  @!P1 NANOSLEEP.SYNCS 0x989680 ;  /* 0x009896800000995d */ /* 0x004fea0003900000 */
[----:B------:R-:W2:Y:S02]  /*c0c0*/  @!P1 SYNCS.PHASECHK.TRANS64 P1, [R0+URZ+0x80], R4 ;  /* 0x00008004000095a7 */ /* 0x000ea400080210ff */
[----:B--2---:R-:W-:Y:S05]  /*c0d0*/  @!P1 BRA `(.L_x_51) ;  /* 0xfffffffc00f09947 */ /* 0x004fea000383ffff */
[----:B------:R-:W-:Y:S05]  /*c0e0*/  BRA `(.L_x_197) ;  /* 0xffffff6c00947947 */ /* 0x000fea000383ffff */
.L_x_54:
[----:B------:R-:W-:-:S07]  /*c0f0*/  MOV R0, UR4 ;  /* 0x0000000400007c02 */ /* 0x000fce0008000f00 */
.L_x_198:
[----:B-1----:R1:W2:Y:S02]  /*c100*/  SYNCS.PHASECHK.TRANS64.TRYWAIT P0, [R0+URZ+0x90], R2 ;  /* 0x00009002000075a7 */ /* 0x0022a400080011ff */
[----:B--2---:R-:W-:Y:S05]  /*c110*/  @!P0 NANOSLEEP.SYNCS 0x989680 ;  /* 0x009896800000895d */ /* 0x004fea0003900000 */
[----:B------:R-:W2:Y:S02]  /*c120*/  @!P0 SYNCS.PHASECHK.TRANS64 P0, [R0+URZ+0x90], R2 ;  /* 0x00009002000085a7 */ /* 0x000ea400080010ff */
[----:B--2---:R-:W-:Y:S05]  /*c130*/  @!P0 BRA `(.L_x_198) ;  /* 0xfffffffc00f08947 */ /* 0x004fea000383ffff */
[----:B------:R-:W-:Y:S05]  /*c140*/  BRA `(.L_x_53) ;  /* 0xffffff6c00e87947 */ /* 0x000fea000383ffff */
.L_x_63:
[----:B-1----:R-:W-:-:S04]  /*c150*/  MOV R5, UR5 ;  /* 0x0000000500057c02 */ /* 0x002fc80008000f00 */
[----:B------:R1:W2:Y:S03]  /*c160*/  SYNCS.PHASECHK.TRANS64.TRYWAIT P0, [R5+URZ+0x8], R6 ;  /* 0x00000806050075a7 */ /* 0x0002a600080011ff */
[----:B--2---:R-:W-:Y:S05]  /*c170*/  @!P0 NANOSLEEP.SYNCS 0x989680 ;  /* 0x009896800000895d */ /* 0x004fea0003900000 */
[----:B------:R-:W2:Y:S02]  /*c180*/  @!P0 SYNCS.PHASECHK.TRANS64 P0, [R5+URZ+0x8], R6 ;  /* 0x00000806050085a7 */ /* 0x000ea400080010ff */
[----:B--2---:R-:W-:Y:S05]  /*c190*/  @!P0 BRA `(.L_x_63) ;  /* 0xfffffffc00ec8947 */ /* 0x004fea000383ffff */
[----:B------:R-:W-:Y:S05]  /*c1a0*/  BRA `(.L_x_62) ;  /* 0xffffff70009c7947 */ /* 0x000fea000383ffff */
.L_x_65:
[----:B------:R-:W-:Y:S01]  /*c1b0*/  BSSY B0, `(.L_x_199) ;  /* 0x0000006000007945 */ /* 0x000fe20003800000 */
[----:B------:R-:W-:-:S07]  /*c1c0*/  MOV R15, 0xffffffff ;  /* 0xffffffff000f7802 */ /* 0x000fce0000000f00 */
[----:B-1---5:R-:W-:Y:S05]  /*c1d0*/  WARPSYNC.COLLECTIVE R15, `(.L_x_200) ;  /* 0x000000000f0c7348 */ /* 0x022fea0003c00000 */
[----:B------:R-:W-:Y:S02]  /*c1e0*/  ELECT P6, UR79, PT ;  /* 0x00000000004f782f */ /* 0x000fe400038c0000 */
[----:B------:R-:W-:Y:S01]  /*c1f0*/  MOV R14, UR79 ;  /* 0x0000004f000e7c02 */ /* 0x000fe20008000f00 */
[----:B-1---5:R-:W-:Y:S10]  /*c200*/  ENDCOLLECTIVE ;  /* 0x000000000000791b */ /* 0x022ff40003800000 */
.L_x_200:
[----:B------:R-:W-:Y:S05]  /*c210*/  BSYNC B0 ;  /* 0x0000000000007941 */ /* 0x000fea0003800000 */
.L_x_199:
[----:B------:R-:W-:Y:S01]  /*c220*/  PLOP3.LUT P0, PT, P6, PT, PT, 0x80, 0x8 ;  /* 0x000000000008781c */ /* 0x000fe2000370f070 */
[----:B------:R-:W-:-:S12]  /*c230*/  BRA `(.L_x_201) ;  /* 0xffffff7000c87947 */ /* 0x000fd8000383ffff */
.L_x_67:
[----:B-1----:R-:W-:-:S04]  /*c240*/  MOV R3, UR5 ;  /* 0x0000000500037c02 */ /* 0x002fc80008000f00 */
[----:B------:R1:W2:Y:S03]  /*c250*/  SYNCS.PHASECHK.TRANS64.TRYWAIT P0, [R3+URZ+0x8], R4 ;  /* 0x00000804030075a7 */ /* 0x0002a600080011ff */
[----:B--2---:R-:W-:Y:S05]  /*c260*/  @!P0 NANOSLEEP.SYNCS 0x989680 ;  /* 0x009896800000895d */ /* 0x004fea0003900000 */
[----:B------:R-:W2:Y:S02]  /*c270*/  @!P0 SYNCS.PHASECHK.TRANS64 P0, [R3+URZ+0x8], R4 ;  /* 0x00000804030085a7 */ /* 0x000ea400080010ff */
[----:B--2---:R-:W-:Y:S05]  /*c280*/  @!P0 BRA `(.L_x_67) ;  /* 0xfffffffc00ec8947 */ /* 0x004fea000383ffff */
[----:B------:R-:W-:Y:S05]  /*c290*/  BRA `(.L_x_66) ;  /* 0xffffff7000cc7947 */ /* 0x000fea000383ffff */
.L_x_68:
[----:B-1----:R1:W2:Y:S02]  /*c2a0*/  SYNCS.PHASECHK.TRANS64.TRYWAIT P0, [R0+URZ+0x80], R4 ;  /* 0x00008004000075a7 */ /* 0x0022a400080011ff */
[----:B--2---:R-:W-:Y:S05]  /*c2b0*/  @!P0 NANOSLEEP.SYNCS 0x989680 ;  /* 0x009896800000895d */ /* 0x004fea0003900000 */
[----:B------:R-:W2:Y:S02]  /*c2c0*/  @!P0 SYNCS.PHASECHK.TRANS64 P0, [R0+URZ+0x80], R4 ;  /* 0x00008004000085a7 */ /* 0x000ea400080010ff */
[----:B--2---:R-:W-:Y:S05]  /*c2d0*/  @!P0 BRA `(.L_x_68) ;  /* 0xfffffffc00f08947 */ /* 0x004fea000383ffff */
[----:B------:R-:W-:Y:S05]  /*c2e0*/  BRA `(.L_x_202) ;  /* 0xffffff7400d87947 */ /* 0x000fea000383ffff */
.L_x_70:
[----:B------:R-:W-:-:S07]  /*c2f0*/  MOV R0, UR46 ;  /* 0x0000002e00007c02 */ /* 0x000fce0008000f00 */
.L_x_203:
[----:B-1----:R1:W2:Y:S02]  /*c300*/  SYNCS.PHASECHK.TRANS64.TRYWAIT P0, [R0+URZ+0xc0], R4 ;  /* 0x0000c004000075a7 */ /* 0x0022a400080011ff */
[----:B--2---:R-:W-:Y:S05]  /*c310*/  @!P0 NANOSLEEP.SYNCS 0x989680 ;  /* 0x009896800000895d */ /* 0x004fea0003900000 */
[----:B------:R-:W2:Y:S02]  /*c320*/  @!P0 SYNCS.PHASECHK.TRANS64 P0, [R0+URZ+0xc0], R4 ;  /* 0x0000c004000085a7 */ /* 0x000ea400080010ff */
[----:B--2---:R-:W-:Y:S05]  /*c330*/  @!P0 BRA `(.L_x_203) ;  /* 0xfffffffc00f08947 */ /* 0x004fea000383ffff */
[----:B------:R-:W-:Y:S05]  /*c340*/  BRA `(.L_x_204) ;  /* 0xffffff7800247947 */ /* 0x000fea000383ffff */
.L_x_73:
[----:B------:R-:W-:Y:S07]  /*c350*/  MOV R0, UR7 ;  /* 0x0000000700007c02 */ /* 0x000fee0008000f00 */
.L_x_205:
[----:B-1----:R1:W2:Y:S02]  /*c360*/  SYNCS.PHASECHK.TRANS64.TRYWAIT P0, [R0+URZ], R4 ;  /* 0x00000004000075a7 */ /* 0x0022a400080011ff */
[----:B--2---:R-:W-:Y:S05]  /*c370*/  @!P0 NANOSLEEP.SYNCS 0x989680 ;  /* 0x009896800000895d */ /* 0x004fea0003900000 */
[----:B------:R-:W2:Y:S02]  /*c380*/  @!P0 SYNCS.PHASECHK.TRANS64 P0, [R0+URZ], R4 ;  /* 0x00000004000085a7 */ /* 0x000ea400080010ff */
[----:B--2---:R-:W-:Y:S05]  /*c390*/  @!P0 BRA `(.L_x_205) ;  /* 0xfffffffc00f08947 */ /* 0x004fea000383ffff */
[----:B------:R-:W-:Y:S05]  /*c3a0*/  BRA `(.L_x_72) ;  /* 0xffffff7800387947 */ /* 0x000fea000383ffff */
.L_x_77:
[----:B-1----:R-:W-:-:S07]  /*c3b0*/  MOV R0, UR4 ;  /* 0x0000000400007c02 */ /* 0x002fce0008000f00 */
.L_x_206:
[----:B-1----:R1:W2:Y:S02]  /*c3c0*/  SYNCS.PHASECHK.TRANS64.TRYWAIT P0, [R0+URZ], R2 ;  /* 0x00000002000075a7 */ /* 0x0022a400080011ff */
[----:B--2---:R-:W-:Y:S05]  /*c3d0*/  @!P0 NANOSLEEP.SYNCS 0x989680 ;  /* 0x009896800000895d */ /* 0x004fea0003900000 */
[----:B------:R-:W2:Y:S02]  /*c3e0*/  @!P0 SYNCS.PHASECHK.TRANS64 P0, [R0+URZ], R2 ;  /* 0x00000002000085a7 */ /* 0x000ea400080010ff */
[----:B--2---:R-:W-:Y:S05]  /*c3f0*/  @!P0 BRA `(.L_x_206) ;  /* 0xfffffffc00f08947 */ /* 0x004fea000383ffff */
[----:B------:R-:W-:Y:S05]  /*c400*/  BRA `(.L_x_207) ;  /* 0xffffff7c007c7947 */ /* 0x000fea000383ffff */
.L_x_78:
[----:B------:R-:W-:-:S07]  /*c410*/  MOV R0, UR5 ;  /* 0x0000000500007c02 */ /* 0x000fce0008000f00 */
.L_x_208:
[----:B-1----:R1:W2:Y:S02]  /*c420*/  SYNCS.PHASECHK.TRANS64.TRYWAIT P0, [R0+URZ], R3 ;  /* 0x00000003000075a7 */ /* 0x0022a400080011ff */
[----:B--2---:R-:W-:Y:S05]  /*c430*/  @!P0 NANOSLEEP.SYNCS 0x989680 ;  /* 0x009896800000895d */ /* 0x004fea0003900000 */
[----:B------:R-:W2:Y:S02]  /*c440*/  @!P0 SYNCS.PHASECHK.TRANS64 P0, [R0+URZ], R3 ;  /* 0x00000003000085a7 */ /* 0x000ea400080010ff */
[----:B--2---:R-:W-:Y:S05]  /*c450*/  @!P0 BRA `(.L_x_208) ;  /* 0xfffffffc00f08947 */ /* 0x004fea000383ffff */
[----:B------:R-:W-:Y:S05]  /*c460*/  BRA `(.L_x_209) ;  /* 0xffffff7c00887947 */ /* 0x000fea000383ffff */
.L_x_79:
[----:B------:R-:W-:-:S07]  /*c470*/  MOV R0, UR5 ;  /* 0x0000000500007c02 */ /* 0x000fce0008000f00 */
.L_x_210:
[----:B-1----:R1:W2:Y:S02]  /*c480*/  SYNCS.PHASECHK.TRANS64.TRYWAIT P0, [R0+URZ], R3 ;  /* 0x00000003000075a7 */ /* 0x0022a400080011ff */
[----:B--2---:R-:W-:Y:S05]  /*c490*/  @!P0 NANOSLEEP.SYNCS 0x989680 ;  /* 0x009896800000895d */ /* 0x004fea0003900000 */
[----:B------:R-:W2:Y:S02]  /*c4a0*/  @!P0 SYNCS.PHASECHK.TRANS64 P0, [R0+URZ], R3 ;  /* 0x00000003000085a7 */ /* 0x000ea400080010ff */
[----:B--2---:R-:W-:Y:S05]  /*c4b0*/  @!P0 BRA `(.L_x_210) ;  /* 0xfffffffc00f08947 */ /* 0x004fea000383ffff */
[----:B------:R-:W-:Y:S05]  /*c4c0*/  BRA `(.L_x_211) ;  /* 0xffffff7c00947947 */ /* 0x000fea000383ffff */
.L_x_82:
[----:B------:R-:W-:-:S07]  /*c4d0*/  MOV R0, UR41 ;  /* 0x0000002900007c02 */ /* 0x000fce0008000f00 */
.L_x_212:
[----:B-1----:R1:W2:Y:S02]  /*c4e0*/  SYNCS.PHASECHK.TRANS64.TRYWAIT P1, [R0+URZ+0x100], R2 ;  /* 0x00010002000075a7 */ /* 0x0022a400080211ff */
[----:B--2---:R-:W-:Y:S05]  /*c4f0*/  @!P1 NANOSLEEP.SYNCS 0x989680 ;  /* 0x009896800000995d */ /* 0x004fea0003900000 */
[----:B------:R-:W2:Y:S02]  /*c500*/  @!P1 SYNCS.PHASECHK.TRANS64 P1, [R0+URZ+0x100], R2 ;  /* 0x00010002000095a7 */ /* 0x000ea400080210ff */
[----:B--2---:R-:W-:Y:S05]  /*c510*/  @!P1 BRA `(.L_x_212) ;  /* 0xfffffffc00f09947 */ /* 0x004fea000383ffff */
[----:B------:R-:W-:Y:S05]  /*c520*/  BRA `(.L_x_213) ;  /* 0xffffff7c00e07947 */ /* 0x000fea000383ffff */
.L_x_87:
[----:B--2---:R2:W3:Y:S02]  /*c530*/  SYNCS.PHASECHK.TRANS64.TRYWAIT P0, [R12+URZ+0x80], R0 ;  /* 0x000080000c0075a7 */ /* 0x0044e400080011ff */
[----:B---3--:R-:W-:Y:S05]  /*c540*/  @!P0 NANOSLEEP.SYNCS 0x989680 ;  /* 0x009896800000895d */ /* 0x008fea0003900000 */
[----:B------:R-:W3:Y:S02]  /*c550*/  @!P0 SYNCS.PHASECHK.TRANS64 P0, [R12+URZ+0x80], R0 ;  /* 0x000080000c0085a7 */ /* 0x000ee400080010ff */
[----:B---3--:R-:W-:Y:S05]  /*c560*/  @!P0 BRA `(.L_x_87) ;  /* 0xfffffffc00f08947 */ /* 0x008fea000383ffff */
[----:B------:R-:W-:Y:S05]  /*c570*/  BRA `(.L_x_214) ;  /* 0xffffff8400007947 */ /* 0x000fea000383ffff */
.L_x_90:
[----:B-1----:R-:W-:Y:S07]  /*c580*/  MOV R0, UR21 ;  /* 0x0000001500007c02 */ /* 0x002fee0008000f00 */
.L_x_215:
[----:B-1----:R1:W2:Y:S02]  /*c590*/  SYNCS.PHASECHK.TRANS64.TRYWAIT P2, [R0+URZ+0x78], R6 ;  /* 0x00007806000075a7 */ /* 0x0022a400080411ff */
[----:B--2---:R-:W-:Y:S05]  /*c5a0*/  @!P2 NANOSLEEP.SYNCS 0x989680 ;  /* 0x009896800000a95d */ /* 0x004fea0003900000 */
[----:B------:R-:W2:Y:S02]  /*c5b0*/  @!P2 SYNCS.PHASECHK.TRANS64 P2, [R0+URZ+0x78], R6 ;  /* 0x000078060000a5a7 */ /* 0x000ea400080410ff */
[----:B--2---:R-:W-:Y:S05]  /*c5c0*/  @!P2 BRA `(.L_x_215) ;  /* 0xfffffffc00f0a947 */ /* 0x004fea000383ffff */
[----:B------:R-:W-:Y:S05]  /*c5d0*/  BRA `(.L_x_89) ;  /* 0xffffff88006c7947 */ /* 0x000fea000383ffff */
.L_x_93:
[----:B------:R-:W-:Y:S07]  /*c5e0*/  MOV R0, UR21 ;  /* 0x0000001500007c02 */ /* 0x000fee0008000f00 */
.L_x_216:
[----:B-1----:R1:W2:Y:S02]  /*c5f0*/  SYNCS.PHASECHK.TRANS64.TRYWAIT P0, [R0+URZ+0x50], R10 ;  /* 0x0000500a000075a7 */ /* 0x0022a400080011ff */
[----:B--2---:R-:W-:Y:S05]  /*c600*/  @!P0 NANOSLEEP.SYNCS 0x989680 ;  /* 0x009896800000895d */ /* 0x004fea0003900000 */
[----:B------:R-:W2:Y:S02]  /*c610*/  @!P0 SYNCS.PHASECHK.TRANS64 P0, [R0+URZ+0x50], R10 ;  /* 0x0000500a000085a7 */ /* 0x000ea400080010ff */
[----:B--2---:R-:W-:Y:S05]  /*c620*/  @!P0 BRA `(.L_x_216) ;  /* 0xfffffffc00f08947 */ /* 0x004fea000383ffff */
[----:B------:R-:W-:Y:S05]  /*c630*/  BRA `(.L_x_217) ;  /* 0xffffff8800c87947 */ /* 0x000fea000383ffff */
.L_x_94:
[----:B------:R-:W-:Y:S07]  /*c640*/  MOV R0, UR21 ;  /* 0x0000001500007c02 */ /* 0x000fee0008000f00 */
.L_x_218:
[----:B-1----:R1:W2:Y:S02]  /*c650*/  SYNCS.PHASECHK.TRANS64.TRYWAIT P0, [R0+URZ+0x58], R10 ;  /* 0x0000580a000075a7 */ /* 0x0022a400080011ff */
[----:B--2---:R-:W-:Y:S05]  /*c660*/  @!P0 NANOSLEEP.SYNCS 0x989680 ;  /* 0x009896800000895d */ /* 0x004fea0003900000 */
[----:B------:R-:W2:Y:S02]  /*c670*/  @!P0 SYNCS.PHASECHK.TRANS64 P0, [R0+URZ+0x58], R10 ;  /* 0x0000580a000085a7 */ /* 0x000ea400080010ff */
[----:B--2---:R-:W-:Y:S05]  /*c680*/  @!P0 BRA `(.L_x_218) ;  /* 0xfffffffc00f08947 */ /* 0x004fea000383ffff */
[----:B------:R-:W-:Y:S05]  /*c690*/  BRA `(.L_x_219) ;  /* 0xffffff8c00047947 */ /* 0x000fea000383ffff */
.L_x_95:
[----:B------:R-:W-:Y:S07]  /*c6a0*/  MOV R0, UR21 ;  /* 0x0000001500007c02 */ /* 0x000fee0008000f00 */
.L_x_220:
[----:B-1----:R1:W2:Y:S02]  /*c6b0*/  SYNCS.PHASECHK.TRANS64.TRYWAIT P0, [R0+URZ+0x60], R10 ;  /* 0x0000600a000075a7 */ /* 0x0022a400080011ff */
[----:B--2---:R-:W-:Y:S05]  /*c6c0*/  @!P0 NANOSLEEP.SYNCS 0x989680 ;  /* 0x009896800000895d */ /* 0x004fea0003900000 */
[----:B------:R-:W2:Y:S02]  /*c6d0*/  @!P0 SYNCS.PHASECHK.TRANS64 P0, [R0+URZ+0x60], R10 ;  /* 0x0000600a000085a7 */ /* 0x000ea400080010ff */
[----:B--2---:R-:W-:Y:S05]  /*c6e0*/  @!P0 BRA `(.L_x_220) ;  /* 0xfffffffc00f08947 */ /* 0x004fea000383ffff */
[----:B------:R-:W-:Y:S05]  /*c6f0*/  BRA `(.L_x_221) ;  /* 0xffffff8c00447947 */ /* 0x000fea000383ffff */
.L_x_96:
[----:B------:R-:W-:Y:S07]  /*c700*/  MOV R0, UR21 ;  /* 0x0000001500007c02 */ /* 0x000fee0008000f00 */
.L_x_222:
[----:B-1----:R1:W2:Y:S02]  /*c710*/  SYNCS.PHASECHK.TRANS64.TRYWAIT P0, [R0+URZ+0x68], R10 ;  /* 0x0000680a000075a7 */ /* 0x0022a400080011ff */
[----:B--2---:R-:W-:Y:S05]  /*c720*/  @!P0 NANOSLEEP.SYNCS 0x989680 ;  /* 0x009896800000895d */ /* 0x004fea0003900000 */
[----:B------:R-:W2:Y:S02]  /*c730*/  @!P0 SYNCS.PHASECHK.TRANS64 P0, [R0+URZ+0x68], R10 ;  /* 0x0000680a000085a7 */ /* 0x000ea400080010ff */
[----:B--2---:R-:W-:Y:S05]  /*c740*/  @!P0 BRA `(.L_x_222) ;  /* 0xfffffffc00f08947 */ /* 0x004fea000383ffff */
[----:B------:R-:W-:Y:S05]  /*c750*/  BRA `(.L_x_223) ;  /* 0xffffff8c00887947 */ /* 0x000fea000383ffff */
.L_x_97:
[----:B------:R-:W-:Y:S07]  /*c760*/  MOV R0, UR21 ;  /* 0x0000001500007c02 */ /* 0x000fee0008000f00 */
.L_x_224:
[----:B-1----:R1:W2:Y:S02]  /*c770*/  SYNCS.PHASECHK.TRANS64.TRYWAIT P0, [R0+URZ+0x50], R9 ;  /* 0x00005009000075a7 */ /* 0x0022a400080011ff */
[----:B--2---:R-:W-:Y:S05]  /*c780*/  @!P0 NANOSLEEP.SYNCS 0x989680 ;  /* 0x009896800000895d */ /* 0x004fea0003900000 */
[----:B------:R-:W2:Y:S02]  /*c790*/  @!P0 SYNCS.PHASECHK.TRANS64 P0, [R0+URZ+0x50], R9 ;  /* 0x00005009000085a7 */ /* 0x000ea400080010ff */
[----:B--2---:R-:W-:Y:S05]  /*c7a0*/  @!P0 BRA `(.L_x_224) ;  /* 0xfffffffc00f08947 */ /* 0x004fea000383ffff */
[----:B------:R-:W-:Y:S05]  /*c7b0*/  BRA `(.L_x_225) ;  /* 0xffffff8c00d07947 */ /* 0x000fea000383ffff */
.L_x_98:
[----:B------:R-:W-:Y:S07]  /*c7c0*/  MOV R0, UR21 ;  /* 0x0000001500007c02 */ /* 0x000fee0008000f00 */
.L_x_226:
[----:B-1----:R1:W2:Y:S02]  /*c7d0*/  SYNCS.PHASECHK.TRANS64.TRYWAIT P0, [R0+URZ+0x58], R9 ;  /* 0x00005809000075a7 */ /* 0x0022a400080011ff */
[----:B--2---:R-:W-:Y:S05]  /*c7e0*/  @!P0 NANOSLEEP.SYNCS 0x989680 ;  /* 0x009896800000895d */ /* 0x004fea0003900000 */
[----:B------:R-:W2:Y:S02]  /*c7f0*/  @!P0 SYNCS.PHASECHK.TRANS64 P0, [R0+URZ+0x58], R9 ;  /* 0x00005809000085a7 */ /* 0x000ea400080010ff */
[----:B--2---:R-:W-:Y:S05]  /*c800*/  @!P0 BRA `(.L_x_226) ;  /* 0xfffffffc00f08947 */ /* 0x004fea000383ffff */
[----:B------:R-:W-:Y:S05]  /*c810*/  BRA `(.L_x_227) ;  /* 0xffffff9000187947 */ /* 0x000fea000383ffff */
.L_x_99:
[----:B------:R-:W-:Y:S07]  /*c820*/  MOV R0, UR21 ;  /* 0x0000001500007c02 */ /* 0x000fee0008000f00 */
.L_x_228:
[----:B-1----:R1:W2:Y:S02]  /*c830*/  SYNCS.PHASECHK.TRANS64.TRYWAIT P0, [R0+URZ+0x60], R9 ;  /* 0x00006009000075a7 */ /* 0x0022a400080011ff */
[----:B--2---:R-:W-:Y:S05]  /*c840*/  @!P0 NANOSLEEP.SYNCS 0x989680 ;  /* 0x009896800000895d */ /* 0x004fea0003900000 */
[----:B------:R-:W2:Y:S02]  /*c850*/  @!P0 SYNCS.PHASECHK.TRANS64 P0, [R0+URZ+0x60], R9 ;  /* 0x00006009000085a7 */ /* 0x000ea400080010ff */
[----:B--2---:R-:W-:Y:S05]  /*c860*/  @!P0 BRA `(.L_x_228) ;  /* 0xfffffffc00f08947 */ /* 0x004fea000383ffff */
[----:B------:R-:W-:Y:S05]  /*c870*/  BRA `(.L_x_229) ;  /* 0xffffff9000607947 */ /* 0x000fea000383ffff */
.L_x_100:
[----:B------:R-:W-:Y:S07]  /*c880*/  MOV R0, UR21 ;  /* 0x0000001500007c02 */ /* 0x000fee0008000f00 */
.L_x_230:
[----:B-1----:R1:W2:Y:S02]  /*c890*/  SYNCS.PHASECHK.TRANS64.TRYWAIT P0, [R0+URZ+0x68], R9 ;  /* 0x00006809000075a7 */ /* 0x0022a400080011ff */
[----:B--2---:R-:W-:Y:S05]  /*c8a0*/  @!P0 NANOSLEEP.SYNCS 0x989680 ;  /* 0x009896800000895d */ /* 0x004fea0003900000 */
[----:B------:R-:W2:Y:S02]  /*c8b0*/  @!P0 SYNCS.PHASECHK.TRANS64 P0, [R0+URZ+0x68], R9 ;  /* 0x00006809000085a7 */ /* 0x000ea400080010ff */
[----:B--2---:R-:W-:Y:S05]  /*c8c0*/  @!P0 BRA `(.L_x_230) ;  /* 0xfffffffc00f08947 */ /* 0x004fea000383ffff */
[----:B------:R-:W-:Y:S05]  /*c8d0*/  BRA `(.L_x_231) ;  /* 0xffffff9000a47947 */ /* 0x000fea000383ffff */
.L_x_102:
[----:B------:R-:W-:-:S07]  /*c8e0*/  MOV R0, UR21 ;  /* 0x0000001500007c02 */ /* 0x000fce0008000f00 */
.L_x_232:
[----:B-1----:R1:W3:Y:S02]  /*c8f0*/  SYNCS.PHASECHK.TRANS64.TRYWAIT P0, [R0+URZ+0x50], R10 ;  /* 0x0000500a000075a7 */ /* 0x0022e400080011ff */
[----:B---3--:R-:W-:Y:S05]  /*c900*/  @!P0 NANOSLEEP.SYNCS 0x989680 ;  /* 0x009896800000895d */ /* 0x008fea0003900000 */
[----:B------:R-:W3:Y:S02]  /*c910*/  @!P0 SYNCS.PHASECHK.TRANS64 P0, [R0+URZ+0x50], R10 ;  /* 0x0000500a000085a7 */ /* 0x000ee400080010ff */
[----:B---3--:R-:W-:Y:S05]  /*c920*/  @!P0 BRA `(.L_x_232) ;  /* 0xfffffffc00f08947 */ /* 0x008fea000383ffff */
[----:B------:R-:W-:Y:S05]  /*c930*/  BRA `(.L_x_233) ;  /* 0xffffff9400147947 */ /* 0x000fea000383ffff */
.L_x_103:
[----:B-1----:R-:W-:-:S07]  /*c940*/  MOV R0, UR21 ;  /* 0x0000001500007c02 */ /* 0x002fce0008000f00 */
.L_x_234:
[----:B-1----:R1:W3:Y:S02]  /*c950*/  SYNCS.PHASECHK.TRANS64.TRYWAIT P0, [R0+URZ+0x58], R10 ;  /* 0x0000580a000075a7 */ /* 0x0022e400080011ff */
[----:B---3--:R-:W-:Y:S05]  /*c960*/  @!P0 NANOSLEEP.SYNCS 0x989680 ;  /* 0x009896800000895d */ /* 0x008fea0003900000 */
[----:B------:R-:W3:Y:S02]  /*c970*/  @!P0 SYNCS.PHASECHK.TRANS64 P0, [R0+URZ+0x58], R10 ;  /* 0x0000580a000085a7 */ /* 0x000ee400080010ff */
[----:B---3--:R-:W-:Y:S05]  /*c980*/  @!P0 BRA `(.L_x_234) ;  /* 0xfffffffc00f08947 */ /* 0x008fea000383ffff */
[----:B------:R-:W-:Y:S05]  /*c990*/  BRA `(.L_x_235) ;  /* 0xffffff9400047947 */ /* 0x000fea000383ffff */
.L_x_104:
[----:B------:R-:W-:-:S07]  /*c9a0*/  MOV R2, UR21 ;  /* 0x0000001500027c02 */ /* 0x000fce0008000f00 */
.L_x_236:
[----:B-1----:R1:W3:Y:S02]  /*c9b0*/  SYNCS.PHASECHK.TRANS64.TRYWAIT P0, [R2+URZ+0x60], R10 ;  /* 0x0000600a020075a7 */ /* 0x0022e400080011ff */
[----:B---3--:R-:W-:Y:S05]  /*c9c0*/  @!P0 NANOSLEEP.SYNCS 0x989680 ;  /* 0x009896800000895d */ /* 0x008fea0003900000 */
[----:B------:R-:W3:Y:S02]  /*c9d0*/  @!P0 SYNCS.PHASECHK.TRANS64 P0, [R2+URZ+0x60], R10 ;  /* 0x0000600a020085a7 */ /* 0x000ee400080010ff */
[----:B---3--:R-:W-:Y:S05]  /*c9e0*/  @!P0 BRA `(.L_x_236) ;  /* 0xfffffffc00f08947 */ /* 0x008fea000383ffff */
[----:B------:R-:W-:Y:S05]  /*c9f0*/  BRA `(.L_x_237) ;  /* 0xffffff9000f87947 */ /* 0x000fea000383ffff */
.L_x_106:
[----:B-1----:R1:W2:Y:S02]  /*ca00*/  SYNCS.PHASECHK.TRANS64.TRYWAIT P0, [R0+URZ+0x80], R2 ;  /* 0x00008002000075a7 */ /* 0x0022a400080011ff */
[----:B--2---:R-:W-:Y:S05]  /*ca10*/  @!P0 NANOSLEEP.SYNCS 0x989680 ;  /* 0x009896800000895d */ /* 0x004fea0003900000 */
[----:B------:R-:W2:Y:S02]  /*ca20*/  @!P0 SYNCS.PHASECHK.TRANS64 P0, [R0+URZ+0x80], R2 ;  /* 0x00008002000085a7 */ /* 0x000ea400080010ff */
[----:B--2---:R-:W-:Y:S05]  /*ca30*/  @!P0 BRA `(.L_x_106) ;  /* 0xfffffffc00f08947 */ /* 0x004fea000383ffff */
[----:B------:R-:W-:Y:S05]  /*ca40*/  BRA `(.L_x_238) ;  /* 0xffffff9400bc7947 */ /* 0x000fea000383ffff */
.L_x_117:
[----:B-1----:R-:W-:Y:S04]  /*ca50*/  MOV R2, UR43 ;  /* 0x0000002b00027c02 */ /* 0x002fe80008000f00 */
[----:B------:R1:W3:Y:S03]  /*ca60*/  SYNCS.PHASECHK.TRANS64.TRYWAIT P1, [R2+URZ+0x30], R3 ;  /* 0x00003003020075a7 */ /* 0x0002e600080211ff */
[----:B---3--:R-:W-:Y:S05]  /*ca70*/  @!P1 NANOSLEEP.SYNCS 0x989680 ;  /* 0x009896800000995d */ /* 0x008fea0003900000 */
[----:B------:R-:W3:Y:S02]  /*ca80*/  @!P1 SYNCS.PHASECHK.TRANS64 P1, [R2+URZ+0x30], R3 ;  /* 0x00003003020095a7 */ /* 0x000ee400080210ff */
[----:B---3--:R-:W-:Y:S05]  /*ca90*/  @!P1 BRA `(.L_x_117) ;  /* 0xfffffffc00ec9947 */ /* 0x008fea000383ffff */
[----:B------:R-:W-:Y:S05]  /*caa0*/  BRA `(.L_x_116) ;  /* 0xffffffa400307947 */ /* 0x000fea000383ffff */
.L_x_119:
[----:B-1----:R1:W4:Y:S02]  /*cab0*/  SYNCS.PHASECHK.TRANS64.TRYWAIT P0, [R73+URZ+0xa0], R0 ;  /* 0x0000a000490075a7 */ /* 0x00232400080011ff */
[----:B----4-:R-:W-:Y:S05]  /*cac0*/  @!P0 NANOSLEEP.SYNCS 0x989680 ;  /* 0x009896800000895d */ /* 0x010fea0003900000 */
[----:B------:R-:W4:Y:S02]  /*cad0*/  @!P0 SYNCS.PHASECHK.TRANS64 P0, [R73+URZ+0xa0], R0 ;  /* 0x0000a000490085a7 */ /* 0x000f2400080010ff */
[----:B----4-:R-:W-:Y:S05]  /*cae0*/  @!P0 BRA `(.L_x_119) ;  /* 0xfffffffc00f08947 */ /* 0x010fea000383ffff */
[----:B------:R-:W-:Y:S05]  /*caf0*/  BRA `(.L_x_118) ;  /* 0xffffffa400587947 */ /* 0x000fea000383ffff */
.L_x_128:
[----:B-1----:R1:W2:Y:S02]  /*cb00*/  SYNCS.PHASECHK.TRANS64.TRYWAIT P0, [R2+URZ+0x30], R0 ;  /* 0x00003000020075a7 */ /* 0x0022a400080011ff */
[----:B--2---:R-:W-:Y:S05]  /*cb10*/  @!P0 NANOSLEEP.SYNCS 0x989680 ;  /* 0x009896800000895d */ /* 0x004fea0003900000 */
[----:B------:R-:W2:Y:S02]  /*cb20*/  @!P0 SYNCS.PHASECHK.TRANS64 P0, [R2+URZ+0x30], R0 ;  /* 0x00003000020085a7 */ /* 0x000ea400080010ff */
[----:B--2---:R-:W-:Y:S05]  /*cb30*/  @!P0 BRA `(.L_x_128) ;  /* 0xfffffffc00f08947 */ /* 0x004fea000383ffff */
[----:B------:R-:W-:Y:S05]  /*cb40*/  BRA `(.L_x_127) ;  /* 0xffffffac00747947 */ /* 0x000fea000383ffff */
.L_x_136:
[----:B-1----:R1:W2:Y:S02]  /*cb50*/  SYNCS.PHASECHK.TRANS64.TRYWAIT P0, [R0+URZ+0x30], R6 ;  /* 0x00003006000075a7 */ /* 0x0022a400080011ff */
[----:B--2---:R-:W-:Y:S05]  /*cb60*/  @!P0 NANOSLEEP.SYNCS 0x989680 ;  /* 0x009896800000895d */ /* 0x004fea0003900000 */
[----:B------:R-:W2:Y:S02]  /*cb70*/  @!P0 SYNCS.PHASECHK.TRANS64 P0, [R0+URZ+0x30], R6 ;  /* 0x00003006000085a7 */ /* 0x000ea400080010ff */
[----:B--2---:R-:W-:Y:S05]  /*cb80*/  @!P0 BRA `(.L_x_136) ;  /* 0xfffffffc00f08947 */ /* 0x004fea000383ffff */
[----:B------:R-:W-:Y:S05]  /*cb90*/  BRA `(.L_x_135) ;  /* 0xffffffb400b47947 */ /* 0x000fea000383ffff */
.L_x_144:
[----:B-1----:R1:W2:Y:S02]  /*cba0*/  SYNCS.PHASECHK.TRANS64.TRYWAIT P0, [R0+URZ+0x30], R6 ;  /* 0x00003006000075a7 */ /* 0x0022a400080011ff */
[----:B--2---:R-:W-:Y:S05]  /*cbb0*/  @!P0 NANOSLEEP.SYNCS 0x989680 ;  /* 0x009896800000895d */ /* 0x004fea0003900000 */
[----:B------:R-:W2:Y:S02]  /*cbc0*/  @!P0 SYNCS.PHASECHK.TRANS64 P0, [R0+URZ+0x30], R6 ;  /* 0x00003006000085a7 */ /* 0x000ea400080010ff */
[----:B--2---:R-:W-:Y:S05]  /*cbd0*/  @!P0 BRA `(.L_x_144) ;  /* 0xfffffffc00f08947 */ /* 0x004fea000383ffff */
[----:B------:R-:W-:Y:S05]  /*cbe0*/  BRA `(.L_x_143) ;  /* 0xffffffbc00f87947 */ /* 0x000fea000383ffff */
.L_x_152:
[----:B-1----:R1:W2:Y:S02]  /*cbf0*/  SYNCS.PHASECHK.TRANS64.TRYWAIT P0, [R0+URZ+0x30], R6 ;  /* 0x00003006000075a7 */ /* 0x0022a400080011ff */
[----:B--2---:R-:W-:Y:S05]  /*cc00*/  @!P0 NANOSLEEP.SYNCS 0x989680 ;  /* 0x009896800000895d */ /* 0x004fea0003900000 */
[----:B------:R-:W2:Y:S02]  /*cc10*/  @!P0 SYNCS.PHASECHK.TRANS64 P0, [R0+URZ+0x30], R6 ;  /* 0x00003006000085a7 */ /* 0x000ea400080010ff */
[----:B--2---:R-:W-:Y:S05]  /*cc20*/  @!P0 BRA `(.L_x_152) ;  /* 0xfffffffc00f08947 */ /* 0x004fea000383ffff */
[----:B------:R-:W-:Y:S05]  /*cc30*/  BRA `(.L_x_151) ;  /* 0xffffffc800487947 */ /* 0x000fea000383ffff */
.L_x_160:
[----:B-1----:R1:W2:Y:S02]  /*cc40*/  SYNCS.PHASECHK.TRANS64.TRYWAIT P0, [R0+URZ+0x30], R6 ;  /* 0x00003006000075a7 */ /* 0x0022a400080011ff */
[----:B--2---:R-:W-:Y:S05]  /*cc50*/  @!P0 NANOSLEEP.SYNCS 0x989680 ;  /* 0x009896800000895d */ /* 0x004fea0003900000 */
[----:B------:R-:W2:Y:S02]  /*cc60*/  @!P0 SYNCS.PHASECHK.TRANS64 P0, [R0+URZ+0x30], R6 ;  /* 0x00003006000085a7 */ /* 0x000ea400080010ff */
[----:B--2---:R-:W-:Y:S05]  /*cc70*/  @!P0 BRA `(.L_x_160) ;  /* 0xfffffffc00f08947 */ /* 0x004fea000383ffff */
[----:B------:R-:W-:Y:S05]  /*cc80*/  BRA `(.L_x_159) ;  /* 0xffffffd000a87947 */ /* 0x000fea000383ffff */
.L_x_168:
[----:B-1----:R1:W2:Y:S02]  /*cc90*/  SYNCS.PHASECHK.TRANS64.TRYWAIT P0, [R0+URZ+0x30], R6 ;  /* 0x00003006000075a7 */ /* 0x0022a400080011ff */
[----:B--2---:R-:W-:Y:S05]  /*cca0*/  @!P0 NANOSLEEP.SYNCS 0x989680 ;  /* 0x009896800000895d */ /* 0x004fea0003900000 */
[----:B------:R-:W2:Y:S02]  /*ccb0*/  @!P0 SYNCS.PHASECHK.TRANS64 P0, [R0+URZ+0x30], R6 ;  /* 0x00003006000085a7 */ /* 0x000ea400080010ff */
[----:B--2---:R-:W-:Y:S05]  /*ccc0*/  @!P0 BRA `(.L_x_168) ;  /* 0xfffffffc00f08947 */ /* 0x004fea000383ffff */
[----:B------:R-:W-:Y:S05]  /*ccd0*/  BRA `(.L_x_167) ;  /* 0xffffffd800fc7947 */ /* 0x000fea000383ffff */
.L_x_176:
[----:B-1----:R1:W2:Y:S02]  /*cce0*/  SYNCS.PHASECHK.TRANS64.TRYWAIT P0, [R0+URZ+0x30], R76 ;  /* 0x0000304c000075a7 */ /* 0x0022a400080011ff */
[----:B--2---:R-:W-:Y:S05]  /*ccf0*/  @!P0 NANOSLEEP.SYNCS 0x989680 ;  /* 0x009896800000895d */ /* 0x004fea0003900000 */
[----:B------:R-:W2:Y:S02]  /*cd00*/  @!P0 SYNCS.PHASECHK.TRANS64 P0, [R0+URZ+0x30], R76 ;  /* 0x0000304c000085a7 */ /* 0x000ea400080010ff */
[----:B--2---:R-:W-:Y:S05]  /*cd10*/  @!P0 BRA `(.L_x_176) ;  /* 0xfffffffc00f08947 */ /* 0x004fea000383ffff */
[----:B------:R-:W-:Y:S05]  /*cd20*/  BRA `(.L_x_175) ;  /* 0xffffffe400507947 */ /* 0x000fea000383ffff */
        .weak           $__internal_0_$__cuda_sm10x_tcgen05_guardrail_trap_col_being_dealloced_not_returned_by_alloc
        .type           $__internal_0_$__cuda_sm10x_tcgen05_guardrail_trap_col_being_dealloced_not_returned_by_alloc,@function
        .size           $__internal_0_$__cuda_sm10x_tcgen05_guardrail_trap_col_being_dealloced_not_returned_by_alloc,($__internal_1_$__cuda_sm10x_tcgen05_guardrail_trap_phase_invalid_during_alloc - $__internal_0_$__cuda_sm10x_tcgen05_guardrail_trap_col_being_dealloced_not_returned_by_alloc)
$__internal_0_$__cuda_sm10x_tcgen05_guardrail_trap_col_being_dealloced_not_returned_by_alloc:
[----:B------:R-:W-:Y:S05]  /*cd30*/  BPT.TRAP 0x1 ;  /* 0x000000040000795c */ /* 0x000fea0000300000 */
[----:B------:R-:W-:-:S04]  /*cd40*/  HFMA2 R3, -RZ, RZ, 0, 0 ;  /* 0x00000000ff037431 */ /* 0x000fc800000001ff */
[----:B------:R-:W-:Y:S05]  /*cd50*/  RET.REL.NODEC R2 `(_ZN7cutlass13device_kernelINS_4gemm6kernel13GemmUniversalIN4cute5tupleIJiiiiEEENS1_10collective13CollectiveMmaINS1_35MainloopSm100TmaUmmaWarpSpecializedILi3ELi2ELi4ENS5_IJNS4_1CILi2EEESB_NSA_ILi1EEEEEEEENS5_IJNSA_ILi256EEENSA_ILi128EEENSA_ILi64EEEEEENS_10tfloat32_tENS5_IJlSC_lEEESJ_SK_NS4_8TiledMMAINS4_8MMA_AtomIJNS4_23SM100_MMA_TF32_2x1SM_SSISJ_SJ_fLi256ELi128ELNS4_4UMMA5MajorE0ELSP_0ELNSO_7ScaleInE0ELSQ_0EEEEEENS4_6LayoutINS5_IJSC_SC_SC_EEENS5_IJNSA_ILi0EEESV_SV_EEEEENS5_IJNS4_10UnderscoreESY_SY_EEEEENS4_28SM100_TMA_2SM_LOAD_MULTICASTENS4_14ComposedLayoutINS4_7SwizzleILi3ELi4ELi3EEENS4_18smem_ptr_flag_bitsILi32EEENST_INS5_IJNSA_ILi8EEENSA_ILi32EEEEEENS5_IJS18_SC_EEEEEEEvNS4_8identityENS4_18SM100_TMA_2SM_LOADES1C_vS1D_EENS_8epilogue10collective18CollectiveEpilogueINS1G_23Sm100TmaWarpSpecializedILi4ELi2ELi16ELb1ELb0EEEJNS5_IJSG_SG_SH_EEENS5_IJNST_ISG_SC_EENST_INSA_ILi16EEESC_EEEEESJ_SK_SJ_SK_NS1G_6fusion15FusionCallbacksIS1K_NS1Q_17LinearCombinationISJ_fSJ_fLNS_15FloatRoundStyleE2EEES1L_S1P_JEEENS4_5SM1004TMEM4LOAD26SM100_TMEM_LOAD_32dp32b16xENS4_13SM90_TMA_LOADENS12_INS13_ILi2ELi4ELi3EEES16_NST_INS5_IJS17_S1N_EEENS5_IJS1N_SC_EEEEEEENS4_39AutoVectorizingCopyWithAssumedAlignmentILi128EEENS4_14SM90_TMA_STOREES25_S27_S27_EEEvvEEEEvNT_6ParamsE) ;  /* 0xffffff3002a87950 */ /* 0x000fea0003c3ffff */
        .weak           $__internal_1_$__cuda_sm10x_tcgen05_guardrail_trap_phase_invalid_during_alloc
        .type           $__internal_1_$__cuda_sm10x_tcgen05_guardrail_trap_phase_invalid_during_alloc,@function
        .size           $__internal_1_$__cuda_sm10x_tcgen05_guardrail_trap_phase_invalid_during_alloc,($__internal_2_$__cuda_sm10x_tcgen05_guardrail_trap_unallocated_columns_being_dealloced - $__internal_1_$__cuda_sm10x_tcgen05_guardrail_trap_phase_invalid_during_alloc)
$__internal_1_$__cuda_sm10x_tcgen05_guardrail_trap_phase_invalid_during_alloc:
[----:B------:R-:W-:Y:S05]  /*cd60*/  BPT.TRAP 0x1 ;  /* 0x000000040000795c */ /* 0x000fea0000300000 */
[----:B------:R-:W-:-:S04]  /*cd70*/  MOV R5, 0x0 ;  /* 0x0000000000057802 */ /* 0x000fc80000000f00 */
[----:B------:R-:W-:Y:S05]  /*cd80*/  RET.REL.NODEC R4 `(_ZN7cutlass13device_kernelINS_4gemm6kernel13GemmUniversalIN4cute5tupleIJiiiiEEENS1_10collective13CollectiveMmaINS1_35MainloopSm100TmaUmmaWarpSpecializedILi3ELi2ELi4ENS5_IJNS4_1CILi2EEESB_NSA_ILi1EEEEEEEENS5_IJNSA_ILi256EEENSA_ILi128EEENSA_ILi64EEEEEENS_10tfloat32_tENS5_IJlSC_lEEESJ_SK_NS4_8TiledMMAINS4_8MMA_AtomIJNS4_23SM100_MMA_TF32_2x1SM_SSISJ_SJ_fLi256ELi128ELNS4_4UMMA5MajorE0ELSP_0ELNSO_7ScaleInE0ELSQ_0EEEEEENS4_6LayoutINS5_IJSC_SC_SC_EEENS5_IJNSA_ILi0EEESV_SV_EEEEENS5_IJNS4_10UnderscoreESY_SY_EEEEENS4_28SM100_TMA_2SM_LOAD_MULTICASTENS4_14ComposedLayoutINS4_7SwizzleILi3ELi4ELi3EEENS4_18smem_ptr_flag_bitsILi32EEENST_INS5_IJNSA_ILi8EEENSA_ILi32EEEEEENS5_IJS18_SC_EEEEEEEvNS4_8identityENS4_18SM100_TMA_2SM_LOADES1C_vS1D_EENS_8epilogue10collective18CollectiveEpilogueINS1G_23Sm100TmaWarpSpecializedILi4ELi2ELi16ELb1ELb0EEEJNS5_IJSG_SG_SH_EEENS5_IJNST_ISG_SC_EENST_INSA_ILi16EEESC_EEEEESJ_SK_SJ_SK_NS1G_6fusion15FusionCallbacksIS1K_NS1Q_17LinearCombinationISJ_fSJ_fLNS_15FloatRoundStyleE2EEES1L_S1P_JEEENS4_5SM1004TMEM4LOAD26SM100_TMEM_LOAD_32dp32b16xENS4_13SM90_TMA_LOADENS12_INS13_ILi2ELi4ELi3EEES16_NST_INS5_IJS17_S1N_EEENS5_IJS1N_SC_EEEEEEENS4_39AutoVectorizingCopyWithAssumedAlignmentILi128EEENS4_14SM90_TMA_STOREES25_S27_S27_EEEvvEEEEvNT_6ParamsE) ;  /* 0xffffff30049c7950 */ /* 0x000fea0003c3ffff */
        .weak           $__internal_2_$__cuda_sm10x_tcgen05_guardrail_trap_unallocated_columns_being_dealloced
        .type           $__internal_2_$__cuda_sm10x_tcgen05_guardrail_trap_unallocated_columns_being_dealloced,@function
        .size           $__internal_2_$__cuda_sm10x_tcgen05_guardrail_trap_unallocated_columns_being_dealloced,(.L_x_240 - $__internal_2_$__cuda_sm10x_tcgen05_guardrail_trap_unallocated_columns_being_dealloced)
$__internal_2_$__cuda_sm10x_tcgen05_guardrail_trap_unallocated_columns_being_dealloced:
[----:B------:R-:W-:Y:S05]  /*cd90*/  BPT.TRAP 0x1 ;  /* 0x000000040000795c */ /* 0x000fea0000300000 */
[----:B------:R-:W-:-:S04]  /*cda0*/  HFMA2 R3, -RZ, RZ, 0, 0 ;  /* 0x00000000ff037431 */ /* 0x000fc800000001ff */
[----:B------:R-:W-:Y:S05]  /*cdb0*/  RET.REL.NODEC R2 `(_ZN7cutlass13device_kernelINS_4gemm6kernel13GemmUniversalIN4cute5tupleIJiiiiEEENS1_10collective13CollectiveMmaINS1_35MainloopSm100TmaUmmaWarpSpecializedILi3ELi2ELi4ENS5_IJNS4_1CILi2EEESB_NSA_ILi1EEEEEEEENS5_IJNSA_ILi256EEENSA_ILi128EEENSA_ILi64EEEEEENS_10tfloat32_tENS5_IJlSC_lEEESJ_SK_NS4_8TiledMMAINS4_8MMA_AtomIJNS4_23SM100_MMA_TF32_2x1SM_SSISJ_SJ_fLi256ELi128ELNS4_4UMMA5MajorE0ELSP_0ELNSO_7ScaleInE0ELSQ_0EEEEEENS4_6LayoutINS5_IJSC_SC_SC_EEENS5_IJNSA_ILi0EEESV_SV_EEEEENS5_IJNS4_10UnderscoreESY_SY_EEEEENS4_28SM100_TMA_2SM_LOAD_MULTICASTENS4_14ComposedLayoutINS4_7SwizzleILi3ELi4ELi3EEENS4_18smem_ptr_flag_bitsILi32EEENST_INS5_IJNSA_ILi8EEENSA_ILi32EEEEEENS5_IJS18_SC_EEEEEEEvNS4_8identityENS4_18SM100_TMA_2SM_LOADES1C_vS1D_EENS_8epilogue10collective18CollectiveEpilogueINS1G_23Sm100TmaWarpSpecializedILi4ELi2ELi16ELb1ELb0EEEJNS5_IJSG_SG_SH_EEENS5_IJNST_ISG_SC_EENST_INSA_ILi16EEESC_EEEEESJ_SK_SJ_SK_NS1G_6fusion15FusionCallbacksIS1K_NS1Q_17LinearCombinationISJ_fSJ_fLNS_15FloatRoundStyleE2EEES1L_S1P_JEEENS4_5SM1004TMEM4LOAD26SM100_TMEM_LOAD_32dp32b16xENS4_13SM90_TMA_LOADENS12_INS13_ILi2ELi4ELi3EEES16_NST_INS5_IJS17_S1N_EEENS5_IJS1N_SC_EEEEEEENS4_39AutoVectorizingCopyWithAssumedAlignmentILi128EEENS4_14SM90_TMA_STOREES25_S27_S27_EEEvvEEEEvNT_6ParamsE) ;  /* 0xffffff3002907950 */ /* 0x000fea0003c3ffff */
.L_x_239:
[----:B------:R-:W-:-:S00]  /*cdc0*/  BRA `(.L_x_239) ;  /* 0xfffffffc00fc7947 */ /* 0x000fc0000383ffff */
[----:B------:R-:W-:-:S00]  /*cdd0*/  NOP ;  /* 0x0000000000007918 */ /* 0x000fc00000000000 */
        /* <DEDUP_REMOVED lines=10> */
.L_x_240:


//--------------------- .nv.global.init           --------------------------
	.section	.nv.global.init,"aw",@progbits
.nv.global.init:
	.type		$str$27,@object
	.size		$str$27,($str$28 - $str$27)
$str$27:
        /*0000*/ 	.byte	0x28, 0x61, 0x64, 0x64, 0x72, 0x65, 0x73, 0x73, 0x20, 0x26, 0x20, 0x6d, 0x61, 0x73, 0x6b, 0x29
        /*0010*/ 	.byte	0x20, 0x3d, 0x3d, 0x20, 0x30, 0x00
	.type		$str$28,@object
	.size		$str$28,($str$26 - $str$28)
$str$28:
        /*0016*/ 	.byte	0x2f, 0x74, 0x6d, 0x70, 0x2f, 0x63, 0x75, 0x74, 0x6c, 0x61, 0x73, 0x73, 0x5f, 0x73, 0x77, 0x65
        /*0026*/ 	.byte	0x65, 0x70, 0x5f, 0x73, 0x72, 0x63, 0x2f, 0x69, 0x6e, 0x63, 0x6c, 0x75, 0x64, 0x65, 0x2f, 0x63
        /*0036*/ 	.byte	0x75, 0x74, 0x65, 0x2f, 0x70, 0x6f, 0x69, 0x6e, 0x74, 0x65, 0x72, 0x5f, 0x66, 0x6c, 0x61, 0x67
        /*0046*/ 	.byte	0x67, 0x65, 0x64, 0x2e, 0x68, 0x70, 0x70, 0x00
	.type		$str$26,@object
	.size		$str$26,($str$25 - $str$26)
$str$26:
        /*004e*/ 	.byte	0x2f, 0x74, 0x6d, 0x70, 0x2f, 0x63, 0x75, 0x74, 0x6c, 0x61, 0x73, 0x73, 0x5f, 0x73, 0x77, 0x65
        /*005e*/ 	.byte	0x65, 0x70, 0x5f, 0x73, 0x72, 0x63, 0x2f, 0x69, 0x6e, 0x63, 0x6c, 0x75, 0x64, 0x65, 0x2f, 0x63
        /*006e*/ 	.byte	0x75, 0x74, 0x65, 0x2f, 0x61, 0x74, 0x6f, 0x6d, 0x2f, 0x63, 0x6f, 0x70, 0x79, 0x5f, 0x74, 0x72
        /*007e*/ 	.byte	0x61, 0x69, 0x74, 0x73, 0x5f, 0x73, 0x6d, 0x31, 0x30, 0x30, 0x2e, 0x68, 0x70, 0x70, 0x00
	.type		$str$25,@object
	.size		$str$25,(__unnamed_1 - $str$25)
$str$25:
        /*008d*/ 	.byte	0x28, 0x28, 0x75, 0x69, 0x6e, 0x74, 0x33, 0x32, 0x5f, 0x74, 0x28, 0x74, 0x68, 0x72, 0x65, 0x61
        /*009d*/ 	.byte	0x64, 0x49, 0x64, 0x78, 0x2e, 0x78, 0x29, 0x20, 0x2f, 0x20, 0x33, 0x32, 0x29, 0x20, 0x25, 0x20
        /*00ad*/ 	.byte	0x34, 0x29, 0x20, 0x3d, 0x3d, 0x20, 0x28, 0x28, 0x28, 0x74, 0x6d, 0x65, 0x6d, 0x5f, 0x61, 0x64
        /*00bd*/ 	.byte	0x64, 0x72, 0x20, 0x3e, 0x3e, 0x20, 0x31, 0x36, 0x29, 0x20, 0x2f, 0x20, 0x33, 0x32, 0x29, 0x20
        /*00cd*/ 	.byte	0x25, 0x20, 0x34, 0x29, 0x00
	.type		__unnamed_1,@object
	.size		__unnamed_1,(__unnamed_2 - __unnamed_1)
__unnamed_1:
        /*00d2*/ 	.byte	0x61, 0x75, 0x74, 0x6f, 0x20, 0x63, 0x75, 0x74, 0x65, 0x3a, 0x3a, 0x61, 0x73, 0x5f, 0x70, 0x6f
        /* <DEDUP_REMOVED lines=24> */
        /*0262*/ 	.byte	0x32, 0x30, 0x34, 0x38, 0x3e, 0x3e, 0x3e, 0x3e, 0x5d, 0x00
	.type		__unnamed_2,@object
	.size		__unnamed_2,(.L_2 - __unnamed_2)
__unnamed_2:
        /* <DEDUP_REMOVED lines=42> */
        /*050c*/ 	.byte	0x3e, 0x5d, 0x00
.L_2:


//--------------------- .nv.shared._ZN7cutlass13device_kernelINS_4gemm6kernel13GemmUniversalIN4cute5tupleIJiiiiEEENS1_10collective13CollectiveMmaINS1_35MainloopSm100TmaUmmaWarpSpecializedILi3ELi2ELi4ENS5_IJNS4_1CILi2EEESB_NSA_ILi1EEEEEEEENS5_IJNSA_ILi256EEENSA_ILi128EEENSA_ILi64EEEEEENS_10tfloat32_tENS5_IJlSC_lEEESJ_SK_NS4_8TiledMMAINS4_8MMA_AtomIJNS4_23SM100_MMA_TF32_2x1SM_SSISJ_SJ_fLi256ELi128ELNS4_4UMMA5MajorE0ELSP_0ELNSO_7ScaleInE0ELSQ_0EEEEEENS4_6LayoutINS5_IJSC_SC_SC_EEENS5_IJNSA_ILi0EEESV_SV_EEEEENS5_IJNS4_10UnderscoreESY_SY_EEEEENS4_28SM100_TMA_2SM_LOAD_MULTICASTENS4_14ComposedLayoutINS4_7SwizzleILi3ELi4ELi3EEENS4_18smem_ptr_flag_bitsILi32EEENST_INS5_IJNSA_ILi8EEENSA_ILi32EEEEEENS5_IJS18_SC_EEEEEEEvNS4_8identityENS4_18SM100_TMA_2SM_LOADES1C_vS1D_EENS_8epilogue10collective18CollectiveEpilogueINS1G_23Sm100TmaWarpSpecializedILi4ELi2ELi16ELb1ELb0EEEJNS5_IJSG_SG_SH_EEENS5_IJNST_ISG_SC_EENST_INSA_ILi16EEESC_EEEEESJ_SK_SJ_SK_NS1G_6fusion15FusionCallbacksIS1K_NS1Q_17LinearCombinationISJ_fSJ_fLNS_15FloatRoundStyleE2EEES1L_S1P_JEEENS4_5SM1004TMEM4LOAD26SM100_TMEM_LOAD_32dp32b16xENS4_13SM90_TMA_LOADENS12_INS13_ILi2ELi4ELi3EEES16_NST_INS5_IJS17_S1N_EEENS5_IJS1N_SC_EEEEEEENS4_39AutoVectorizingCopyWithAssumedAlignmentILi128EEENS4_14SM90_TMA_STOREES25_S27_S27_EEEvvEEEEvNT_6ParamsE --------------------------
	.section	.nv.shared._ZN7cutlass13device_kernelINS_4gemm6kernel13GemmUniversalIN4cute5tupleIJiiiiEEENS1_10collective13CollectiveMmaINS1_35MainloopSm100TmaUmmaWarpSpecializedILi3ELi2ELi4ENS5_IJNS4_1CILi2EEESB_NSA_ILi1EEEEEEEENS5_IJNSA_ILi256EEENSA_ILi128EEENSA_ILi64EEEEEENS_10tfloat32_tENS5_IJlSC_lEEESJ_SK_NS4_8TiledMMAINS4_8MMA_AtomIJNS4_23SM100_MMA_TF32_2x1SM_SSISJ_SJ_fLi256ELi128ELNS4_4UMMA5MajorE0ELSP_0ELNSO_7ScaleInE0ELSQ_0EEEEEENS4_6LayoutINS5_IJSC_SC_SC_EEENS5_IJNSA_ILi0EEESV_SV_EEEEENS5_IJNS4_10UnderscoreESY_SY_EEEEENS4_28SM100_TMA_2SM_LOAD_MULTICASTENS4_14ComposedLayoutINS4_7SwizzleILi3ELi4ELi3EEENS4_18smem_ptr_flag_bitsILi32EEENST_INS5_IJNSA_ILi8EEENSA_ILi32EEEEEENS5_IJS18_SC_EEEEEEEvNS4_8identityENS4_18SM100_TMA_2SM_LOADES1C_vS1D_EENS_8epilogue10collective18CollectiveEpilogueINS1G_23Sm100TmaWarpSpecializedILi4ELi2ELi16ELb1ELb0EEEJNS5_IJSG_SG_SH_EEENS5_IJNST_ISG_SC_EENST_INSA_ILi16EEESC_EEEEESJ_SK_SJ_SK_NS1G_6fusion15FusionCallbacksIS1K_NS1Q_17LinearCombinationISJ_fSJ_fLNS_15FloatRoundStyleE2EEES1L_S1P_JEEENS4_5SM1004TMEM4LOAD26SM100_TMEM_LOAD_32dp32b16xENS4_13SM90_TMA_LOADENS12_INS13_ILi2ELi4ELi3EEES16_NST_INS5_IJS17_S1N_EEENS5_IJS1N_SC_EEEEEEENS4_39AutoVectorizingCopyWithAssumedAlignmentILi128EEENS4_14SM90_TMA_STOREES25_S27_S27_EEEvvEEEEvNT_6ParamsE,"aw",@nobits
	.sectionflags	@""
	.align	16
	.zero		1024


//--------------------- .nv.shared.reserved.0     --------------------------
	.section	.nv.shared.reserved.0,"aw",@nobits
	.weak		__nv_reservedSMEM_offset_0_alias
	.size		__nv_reservedSMEM_offset_0_alias, 0, 64
	.other		__nv_reservedSMEM_offset_0_alias,@"STO_CUDA_RESERVED_SHARED STV_DEFAULT"
__nv_reservedSMEM_offset_0_alias:
	.zero		0
.nv.shared.reserved.0:
	.zero		64
	.weak		__nv_reservedSMEM_tcgen05_partition
	.type		__nv_reservedSMEM_tcgen05_partition,@object
	.size		__nv_reservedSMEM_tcgen05_partition,(.L_0 - __nv_reservedSMEM_tcgen05_partition)
__nv_reservedSMEM_tcgen05_partition:
	.zero		32
.L_0:


//--------------------- .nv.global                --------------------------
	.section	.nv.global,"aw",@nobits
.nv.global:
	.type		_ZN40_INTERNAL_74e7b770_4_k_cu_00b822f4_102724cute1_E,@object
	.size		_ZN40_INTERNAL_74e7b770_4_k_cu_00b822f4_102724cute1_E,(_ZN40_INTERNAL_74e7b770_4_k_cu_00b822f4_102724cuda3std3__45__cpo6cbeginE - _ZN40_INTERNAL_74e7b770_4_k_cu_00b822f4_102724cute1_E)
_ZN40_INTERNAL_74e7b770_4_k_cu_00b822f4_102724cute1_E:
	.zero		1
	.type		_ZN40_INTERNAL_74e7b770_4_k_cu_00b822f4_102724cuda3std3__45__cpo6cbeginE,@object
	.size		_ZN40_INTERNAL_74e7b770_4_k_cu_00b822f4_102724cuda3std3__45__cpo6cbeginE,(_ZN40_INTERNAL_74e7b770_4_k_cu_00b822f4_102724cuda3std3__48in_placeE - _ZN40_INTERNAL_74e7b770_4_k_cu_00b822f4_102724cuda3std3__45__cpo6cbeginE)
_ZN40_INTERNAL_74e7b770_4_k_cu_00b822f4_102724cuda3std3__45__cpo6cbeginE:
	.zero		1
	.type		_ZN40_INTERNAL_74e7b770_4_k_cu_00b822f4_102724cuda3std3__48in_placeE,@object
	.size		_ZN40_INTERNAL_74e7b770_4_k_cu_00b822f4_102724cuda3std3__48in_placeE,(_ZN40_INTERNAL_74e7b770_4_k_cu_00b822f4_102724cuda3std6ranges3__45__cpo9iter_moveE - _ZN40_INTERNAL_74e7b770_4_k_cu_00b822f4_102724cuda3std3__48in_placeE)
_ZN40_INTERNAL_74e7b770_4_k_cu_00b822f4_102724cuda3std3__48in_placeE:
	.zero		1
	.type		_ZN40_INTERNAL_74e7b770_4_k_cu_00b822f4_102724cuda3std6ranges3__45__cpo9iter_moveE,@object
	.size		_ZN40_INTERNAL_74e7b770_4_k_cu_00b822f4_102724cuda3std6ranges3__45__cpo9iter_moveE,(_ZN40_INTERNAL_74e7b770_4_k_cu_00b822f4_102724cuda3std3__45__cpo5beginE - _ZN40_INTERNAL_74e7b770_4_k_cu_00b822f4_102724cuda3std6ranges3__45__cpo9iter_moveE)
_ZN40_INTERNAL_74e7b770_4_k_cu_00b822f4_102724cuda3std6ranges3__45__cpo9iter_moveE:
	.zero		1
	.type		_ZN40_INTERNAL_74e7b770_4_k_cu_00b822f4_102724cuda3std3__45__cpo5beginE,@object
	.size		_ZN40_INTERNAL_74e7b770_4_k_cu_00b822f4_102724cuda3std3__45__cpo5beginE,(_ZN40_INTERNAL_74e7b770_4_k_cu_00b822f4_102724cuda3std3__442_GLOBAL__N__74e7b770_4_k_cu_00b822f4_102726ignoreE - _ZN40_INTERNAL_74e7b770_4_k_cu_00b822f4_102724cuda3std3__45__cpo5beginE)
_ZN40_INTERNAL_74e7b770_4_k_cu_00b822f4_102724cuda3std3__45__cpo5beginE:
	.zero		1
	.type		_ZN40_INTERNAL_74e7b770_4_k_cu_00b822f4_102724cuda3std3__442_GLOBAL__N__74e7b770_4_k_cu_00b822f4_102726ignoreE,@object
	.size		_ZN40_INTERNAL_74e7b770_4_k_cu_00b822f4_102724cuda3std3__442_GLOBAL__N__74e7b770_4_k_cu_00b822f4_102726ignoreE,(_ZN40_INTERNAL_74e7b770_4_k_cu_00b822f4_102724cute7productE - _ZN40_INTERNAL_74e7b770_4_k_cu_00b822f4_102724cuda3std3__442_GLOBAL__N__74e7b770_4_k_cu_00b822f4_102726ignoreE)
_ZN40_INTERNAL_74e7b770_4_k_cu_00b822f4_102724cuda3std3__442_GLOBAL__N__74e7b770_4_k_cu_00b822f4_102726ignoreE:
	.zero		1
	.type		_ZN40_INTERNAL_74e7b770_4_k_cu_00b822f4_102724cute7productE,@object
	.size		_ZN40_INTERNAL_74e7b770_4_k_cu_00b822f4_102724cute7productE,(_ZN40_INTERNAL_74e7b770_4_k_cu_00b822f4_102724cuda3std3__45__cpo3endE - _ZN40_INTERNAL_74e7b770_4_k_cu_00b822f4_102724cute7productE)
_ZN40_INTERNAL_74e7b770_4_k_cu_00b822f4_102724cute7productE:
	.zero		1
	.type		_ZN40_INTERNAL_74e7b770_4_k_cu_00b822f4_102724cuda3std3__45__cpo3endE,@object
	.size		_ZN40_INTERNAL_74e7b770_4_k_cu_00b822f4_102724cuda3std3__45__cpo3endE,(_ZN40_INTERNAL_74e7b770_4_k_cu_00b822f4_102724cuda3std3__419piecewise_constructE - _ZN40_INTERNAL_74e7b770_4_k_cu_00b822f4_102724cuda3std3__45__cpo3endE)
_ZN40_INTERNAL_74e7b770_4_k_cu_00b822f4_102724cuda3std3__45__cpo3endE:
	.zero		1
	.type		_ZN40_INTERNAL_74e7b770_4_k_cu_00b822f4_102724cuda3std3__419piecewise_constructE,@object
	.size		_ZN40_INTERNAL_74e7b770_4_k_cu_00b822f4_102724cuda3std3__419piecewise_constructE,(_ZN40_INTERNAL_74e7b770_4_k_cu_00b822f4_102724cuda3std3__45__cpo4cendE - _ZN40_INTERNAL_74e7b770_4_k_cu_00b822f4_102724cuda3std3__419piecewise_constructE)
_ZN40_INTERNAL_74e7b770_4_k_cu_00b822f4_102724cuda3std3__419piecewise_constructE:
	.zero		1
	.type		_ZN40_INTERNAL_74e7b770_4_k_cu_00b822f4_102724cuda3std3__45__cpo4cendE,@object
	.size		_ZN40_INTERNAL_74e7b770_4_k_cu_00b822f4_102724cuda3std3__45__cpo4cendE,(_ZN40_INTERNAL_74e7b770_4_k_cu_00b822f4_102724cuda3std6ranges3__45__cpo4swapE - _ZN40_INTERNAL_74e7b770_4_k_cu_00b822f4_102724cuda3std3__45__cpo4cendE)
_ZN40_INTERNAL_74e7b770_4_k_cu_00b822f4_102724cuda3std3__45__cpo4cendE:
	.zero		1
	.type		_ZN40_INTERNAL_74e7b770_4_k_cu_00b822f4_102724cuda3std6ranges3__45__cpo4swapE,@object
	.size		_ZN40_INTERNAL_74e7b770_4_k_cu_00b822f4_102724cuda3std6ranges3__45__cpo4swapE,(.L_10 - _ZN40_INTERNAL_74e7b770_4_k_cu_00b822f4_102724cuda3std6ranges3__45__cpo4swapE)
_ZN40_INTERNAL_74e7b770_4_k_cu_00b822f4_102724cuda3std6ranges3__45__cpo4swapE:
	.zero		1
.L_10:


//--------------------- .nv.constant0._ZN7cutlass13device_kernelINS_4gemm6kernel13GemmUniversalIN4cute5tupleIJiiiiEEENS1_10collective13CollectiveMmaINS1_35MainloopSm100TmaUmmaWarpSpecializedILi3ELi2ELi4ENS5_IJNS4_1CILi2EEESB_NSA_ILi1EEEEEEEENS5_IJNSA_ILi256EEENSA_ILi128EEENSA_ILi64EEEEEENS_10tfloat32_tENS5_IJlSC_lEEESJ_SK_NS4_8TiledMMAINS4_8MMA_AtomIJNS4_23SM100_MMA_TF32_2x1SM_SSISJ_SJ_fLi256ELi128ELNS4_4UMMA5MajorE0ELSP_0ELNSO_7ScaleInE0ELSQ_0EEEEEENS4_6LayoutINS5_IJSC_SC_SC_EEENS5_IJNSA_ILi0EEESV_SV_EEEEENS5_IJNS4_10UnderscoreESY_SY_EEEEENS4_28SM100_TMA_2SM_LOAD_MULTICASTENS4_14ComposedLayoutINS4_7SwizzleILi3ELi4ELi3EEENS4_18smem_ptr_flag_bitsILi32EEENST_INS5_IJNSA_ILi8EEENSA_ILi32EEEEEENS5_IJS18_SC_EEEEEEEvNS4_8identityENS4_18SM100_TMA_2SM_LOADES1C_vS1D_EENS_8epilogue10collective18CollectiveEpilogueINS1G_23Sm100TmaWarpSpecializedILi4ELi2ELi16ELb1ELb0EEEJNS5_IJSG_SG_SH_EEENS5_IJNST_ISG_SC_EENST_INSA_ILi16EEESC_EEEEESJ_SK_SJ_SK_NS1G_6fusion15FusionCallbacksIS1K_NS1Q_17LinearCombinationISJ_fSJ_fLNS_15FloatRoundStyleE2EEES1L_S1P_JEEENS4_5SM1004TMEM4LOAD26SM100_TMEM_LOAD_32dp32b16xENS4_13SM90_TMA_LOADENS12_INS13_ILi2ELi4ELi3EEES16_NST_INS5_IJS17_S1N_EEENS5_IJS1N_SC_EEEEEEENS4_39AutoVectorizingCopyWithAssumedAlignmentILi128EEENS4_14SM90_TMA_STOREES25_S27_S27_EEEvvEEEEvNT_6ParamsE --------------------------
	.section	.nv.constant0._ZN7cutlass13device_kernelINS_4gemm6kernel13GemmUniversalIN4cute5tupleIJiiiiEEENS1_10collective13CollectiveMmaINS1_35MainloopSm100TmaUmmaWarpSpecializedILi3ELi2ELi4ENS5_IJNS4_1CILi2EEESB_NSA_ILi1EEEEEEEENS5_IJNSA_ILi256EEENSA_ILi128EEENSA_ILi64EEEEEENS_10tfloat32_tENS5_IJlSC_lEEESJ_SK_NS4_8TiledMMAINS4_8MMA_AtomIJNS4_23SM100_MMA_TF32_2x1SM_SSISJ_SJ_fLi256ELi128ELNS4_4UMMA5MajorE0ELSP_0ELNSO_7ScaleInE0ELSQ_0EEEEEENS4_6LayoutINS5_IJSC_SC_SC_EEENS5_IJNSA_ILi0EEESV_SV_EEEEENS5_IJNS4_10UnderscoreESY_SY_EEEEENS4_28SM100_TMA_2SM_LOAD_MULTICASTENS4_14ComposedLayoutINS4_7SwizzleILi3ELi4ELi3EEENS4_18smem_ptr_flag_bitsILi32EEENST_INS5_IJNSA_ILi8EEENSA_ILi32EEEEEENS5_IJS18_SC_EEEEEEEvNS4_8identityENS4_18SM100_TMA_2SM_LOADES1C_vS1D_EENS_8epilogue10collective18CollectiveEpilogueINS1G_23Sm100TmaWarpSpecializedILi4ELi2ELi16ELb1ELb0EEEJNS5_IJSG_SG_SH_EEENS5_IJNST_ISG_SC_EENST_INSA_ILi16EEESC_EEEEESJ_SK_SJ_SK_NS1G_6fusion15FusionCallbacksIS1K_NS1Q_17LinearCombinationISJ_fSJ_fLNS_15FloatRoundStyleE2EEES1L_S1P_JEEENS4_5SM1004TMEM4LOAD26SM100_TMEM_LOAD_32dp32b16xENS4_13SM90_TMA_LOADENS12_INS13_ILi2ELi4ELi3EEES16_NST_INS5_IJS17_S1N_EEENS5_IJS1N_SC_EEEEEEENS4_39AutoVectorizingCopyWithAssumedAlignmentILi128EEENS4_14SM90_TMA_STOREES25_S27_S27_EEEvvEEEEvNT_6ParamsE,"a",@progbits
	.sectionflags	@""
	.align	4
.nv.constant0._ZN7cutlass13device_kernelINS_4gemm6kernel13GemmUniversalIN4cute5tupleIJiiiiEEENS1_10collective13CollectiveMmaINS1_35MainloopSm100TmaUmmaWarpSpecializedILi3ELi2ELi4ENS5_IJNS4_1CILi2EEESB_NSA_ILi1EEEEEEEENS5_IJNSA_ILi256EEENSA_ILi128EEENSA_ILi64EEEEEENS_10tfloat32_tENS5_IJlSC_lEEESJ_SK_NS4_8TiledMMAINS4_8MMA_AtomIJNS4_23SM100_MMA_TF32_2x1SM_SSISJ_SJ_fLi256ELi128ELNS4_4UMMA5MajorE0ELSP_0ELNSO_7ScaleInE0ELSQ_0EEEEEENS4_6LayoutINS5_IJSC_SC_SC_EEENS5_IJNSA_ILi0EEESV_SV_EEEEENS5_IJNS4_10UnderscoreESY_SY_EEEEENS4_28SM100_TMA_2SM_LOAD_MULTICASTENS4_14ComposedLayoutINS4_7SwizzleILi3ELi4ELi3EEENS4_18smem_ptr_flag_bitsILi32EEENST_INS5_IJNSA_ILi8EEENSA_ILi32EEEEEENS5_IJS18_SC_EEEEEEEvNS4_8identityENS4_18SM100_TMA_2SM_LOADES1C_vS1D_EENS_8epilogue10collective18CollectiveEpilogueINS1G_23Sm100TmaWarpSpecializedILi4ELi2ELi16ELb1ELb0EEEJNS5_IJSG_SG_SH_EEENS5_IJNST_ISG_SC_EENST_INSA_ILi16EEESC_EEEEESJ_SK_SJ_SK_NS1G_6fusion15FusionCallbacksIS1K_NS1Q_17LinearCombinationISJ_fSJ_fLNS_15FloatRoundStyleE2EEES1L_S1P_JEEENS4_5SM1004TMEM4LOAD26SM100_TMEM_LOAD_32dp32b16xENS4_13SM90_TMA_LOADENS12_INS13_ILi2ELi4ELi3EEES16_NST_INS5_IJS17_S1N_EEENS5_IJS1N_SC_EEEEEEENS4_39AutoVectorizingCopyWithAssumedAlignmentILi128EEENS4_14SM90_TMA_STOREES25_S27_S27_EEEvvEEEEvNT_6ParamsE:
	.zero		2944


//--------------------- SYMBOLS --------------------------

	.type		.nv.reservedSmem.offset0,@object
	.size		.nv.reservedSmem.offset0,0x4
	.type		.nv.reservedSmem.cap,@object
	.size		.nv.reservedSmem.cap,0x4
	.type		__assertfail,@function
